//
// Generated by NVIDIA NVVM Compiler
//
// Compiler Build ID: CL-36424714
// Cuda compilation tools, release 13.0, V13.0.88
// Based on NVVM 20.0.0
//

.version 9.0
.target sm_100
.address_size 64

	// .globl	_Z6kerneliiiPfS_S_
// _ZZ6kerneliiiPfS_S_E7block_a has been demoted
// _ZZ6kerneliiiPfS_S_E7block_b has been demoted

.visible .entry _Z6kerneliiiPfS_S_(
	.param .u32 _Z6kerneliiiPfS_S__param_0,
	.param .u32 _Z6kerneliiiPfS_S__param_1,
	.param .u32 _Z6kerneliiiPfS_S__param_2,
	.param .u64 .ptr .align 1 _Z6kerneliiiPfS_S__param_3,
	.param .u64 .ptr .align 1 _Z6kerneliiiPfS_S__param_4,
	.param .u64 .ptr .align 1 _Z6kerneliiiPfS_S__param_5
)
{
	.reg .pred 	%p<195>;
	.reg .b32 	%r<218>;
	.reg .b32 	%f<915>;
	.reg .b64 	%rd<39>;
	// demoted variable
	.shared .align 16 .b8 _ZZ6kerneliiiPfS_S_E7block_a[2048];
	// demoted variable
	.shared .align 16 .b8 _ZZ6kerneliiiPfS_S_E7block_b[2048];
	ld.param.u32 	%r35, [_Z6kerneliiiPfS_S__param_2];
	ld.param.u64 	%rd14, [_Z6kerneliiiPfS_S__param_3];
	ld.param.u64 	%rd15, [_Z6kerneliiiPfS_S__param_4];
	mov.u32 	%r1, %ctaid.x;
	mov.u32 	%r36, %ctaid.y;
	shl.b32 	%r2, %r36, 6;
	mov.u32 	%r3, %tid.x;
	setp.lt.s32 	%p1, %r35, 1;
	mov.f32 	%f851, 0f00000000;
	mov.f32 	%f852, %f851;
	mov.f32 	%f853, %f851;
	mov.f32 	%f854, %f851;
	mov.f32 	%f855, %f851;
	mov.f32 	%f856, %f851;
	mov.f32 	%f857, %f851;
	mov.f32 	%f858, %f851;
	mov.f32 	%f859, %f851;
	mov.f32 	%f860, %f851;
	mov.f32 	%f861, %f851;
	mov.f32 	%f862, %f851;
	mov.f32 	%f863, %f851;
	mov.f32 	%f864, %f851;
	mov.f32 	%f865, %f851;
	mov.f32 	%f866, %f851;
	mov.f32 	%f867, %f851;
	mov.f32 	%f868, %f851;
	mov.f32 	%f869, %f851;
	mov.f32 	%f870, %f851;
	mov.f32 	%f871, %f851;
	mov.f32 	%f872, %f851;
	mov.f32 	%f873, %f851;
	mov.f32 	%f874, %f851;
	mov.f32 	%f875, %f851;
	mov.f32 	%f876, %f851;
	mov.f32 	%f877, %f851;
	mov.f32 	%f878, %f851;
	mov.f32 	%f879, %f851;
	mov.f32 	%f880, %f851;
	mov.f32 	%f881, %f851;
	mov.f32 	%f882, %f851;
	mov.f32 	%f883, %f851;
	mov.f32 	%f884, %f851;
	mov.f32 	%f885, %f851;
	mov.f32 	%f886, %f851;
	mov.f32 	%f887, %f851;
	mov.f32 	%f888, %f851;
	mov.f32 	%f889, %f851;
	mov.f32 	%f890, %f851;
	mov.f32 	%f891, %f851;
	mov.f32 	%f892, %f851;
	mov.f32 	%f893, %f851;
	mov.f32 	%f894, %f851;
	mov.f32 	%f895, %f851;
	mov.f32 	%f896, %f851;
	mov.f32 	%f897, %f851;
	mov.f32 	%f898, %f851;
	mov.f32 	%f899, %f851;
	mov.f32 	%f900, %f851;
	mov.f32 	%f901, %f851;
	mov.f32 	%f902, %f851;
	mov.f32 	%f903, %f851;
	mov.f32 	%f904, %f851;
	mov.f32 	%f905, %f851;
	mov.f32 	%f906, %f851;
	mov.f32 	%f907, %f851;
	mov.f32 	%f908, %f851;
	mov.f32 	%f909, %f851;
	mov.f32 	%f910, %f851;
	mov.f32 	%f911, %f851;
	mov.f32 	%f912, %f851;
	mov.f32 	%f913, %f851;
	mov.f32 	%f914, %f851;
	@%p1 bra 	$L__BB0_3;
	ld.param.u32 	%r87, [_Z6kerneliiiPfS_S__param_0];
	shr.s32 	%r38, %r87, 31;
	shr.u32 	%r39, %r38, 29;
	add.s32 	%r40, %r87, %r39;
	shr.u32 	%r41, %r40, 3;
	and.b32  	%r42, %r3, 7;
	shr.u32 	%r43, %r3, 3;
	add.s32 	%r44, %r2, %r3;
	shr.s32 	%r45, %r35, 31;
	shr.u32 	%r46, %r45, 29;
	add.s32 	%r47, %r35, %r46;
	shr.u32 	%r48, %r47, 3;
	mul.lo.s32 	%r49, %r44, %r48;
	shl.b32 	%r50, %r49, 3;
	shl.b32 	%r51, %r1, 3;
	or.b32  	%r52, %r51, %r42;
	mad.lo.s32 	%r53, %r41, %r43, %r52;
	shl.b32 	%r54, %r53, 3;
	and.b32  	%r4, %r40, -8;
	add.s32 	%r55, %r35, -1;
	shr.u32 	%r56, %r55, 3;
	neg.s32 	%r216, %r56;
	mul.wide.u32 	%rd17, %r50, 4;
	cvta.to.global.u64 	%rd18, %rd15;
	add.s64 	%rd19, %rd17, %rd18;
	add.s64 	%rd38, %rd19, 16;
	mul.wide.s32 	%rd20, %r54, 4;
	cvta.to.global.u64 	%rd21, %rd14;
	add.s64 	%rd22, %rd20, %rd21;
	add.s64 	%rd2, %rd22, 16;
	mov.b32 	%r217, 0;
	mov.f32 	%f851, 0f00000000;
$L__BB0_2:
	mul.wide.s32 	%rd23, %r217, 32;
	add.s64 	%rd24, %rd2, %rd23;
	ld.global.v4.f32 	{%f195, %f196, %f197, %f198}, [%rd24+-16];
	ld.global.v4.f32 	{%f199, %f200, %f201, %f202}, [%rd24];
	ld.global.v4.f32 	{%f203, %f204, %f205, %f206}, [%rd38+-16];
	ld.global.v4.f32 	{%f207, %f208, %f209, %f210}, [%rd38];
	bar.sync 	0;
	mov.u32 	%r57, %tid.x;
	shl.b32 	%r58, %r57, 2;
	mov.u32 	%r59, _ZZ6kerneliiiPfS_S_E7block_b;
	add.s32 	%r60, %r59, %r58;
	st.shared.f32 	[%r60], %f203;
	st.shared.f32 	[%r60+256], %f204;
	st.shared.f32 	[%r60+512], %f205;
	shl.b32 	%r61, %r57, 5;
	and.b32  	%r62, %r61, 32512;
	mov.u32 	%r63, _ZZ6kerneliiiPfS_S_E7block_a;
	add.s32 	%r64, %r63, %r62;
	and.b32  	%r65, %r61, 224;
	add.s32 	%r66, %r64, %r65;
	st.shared.v4.f32 	[%r66], {%f195, %f196, %f197, %f198};
	st.shared.f32 	[%r60+768], %f206;
	st.shared.f32 	[%r60+1024], %f207;
	st.shared.f32 	[%r60+1280], %f208;
	st.shared.f32 	[%r60+1536], %f209;
	st.shared.v4.f32 	[%r66+16], {%f199, %f200, %f201, %f202};
	st.shared.f32 	[%r60+1792], %f210;
	bar.sync 	0;
	add.s32 	%r217, %r217, %r4;
	and.b32  	%r67, %r58, 3968;
	and.b32  	%r68, %r61, 96;
	or.b32  	%r69, %r68, %r67;
	add.s32 	%r70, %r63, %r69;
	ld.shared.v4.f32 	{%f211, %f212, %f213, %f214}, [%r70];
	shl.b32 	%r71, %r57, 3;
	and.b32  	%r72, %r71, 224;
	add.s32 	%r73, %r59, %r72;
	ld.shared.v4.f32 	{%f215, %f216, %f217, %f218}, [%r73];
	ld.shared.v4.f32 	{%f219, %f220, %f221, %f222}, [%r70+16];
	ld.shared.v4.f32 	{%f223, %f224, %f225, %f226}, [%r73+16];
	fma.rn.f32 	%f227, %f211, %f215, %f914;
	fma.rn.f32 	%f228, %f211, %f216, %f913;
	fma.rn.f32 	%f229, %f211, %f217, %f912;
	fma.rn.f32 	%f230, %f211, %f218, %f911;
	fma.rn.f32 	%f231, %f211, %f223, %f910;
	fma.rn.f32 	%f232, %f211, %f224, %f909;
	fma.rn.f32 	%f233, %f211, %f225, %f908;
	fma.rn.f32 	%f234, %f211, %f226, %f907;
	fma.rn.f32 	%f235, %f212, %f215, %f906;
	fma.rn.f32 	%f236, %f212, %f216, %f905;
	fma.rn.f32 	%f237, %f212, %f217, %f904;
	fma.rn.f32 	%f238, %f212, %f218, %f903;
	fma.rn.f32 	%f239, %f212, %f223, %f902;
	fma.rn.f32 	%f240, %f212, %f224, %f901;
	fma.rn.f32 	%f241, %f212, %f225, %f900;
	fma.rn.f32 	%f242, %f212, %f226, %f899;
	fma.rn.f32 	%f243, %f213, %f215, %f898;
	fma.rn.f32 	%f244, %f213, %f216, %f897;
	fma.rn.f32 	%f245, %f213, %f217, %f896;
	fma.rn.f32 	%f246, %f213, %f218, %f895;
	fma.rn.f32 	%f247, %f213, %f223, %f894;
	fma.rn.f32 	%f248, %f213, %f224, %f893;
	fma.rn.f32 	%f249, %f213, %f225, %f892;
	fma.rn.f32 	%f250, %f213, %f226, %f891;
	fma.rn.f32 	%f251, %f214, %f215, %f890;
	fma.rn.f32 	%f252, %f214, %f216, %f889;
	fma.rn.f32 	%f253, %f214, %f217, %f888;
	fma.rn.f32 	%f254, %f214, %f218, %f887;
	fma.rn.f32 	%f255, %f214, %f223, %f886;
	fma.rn.f32 	%f256, %f214, %f224, %f885;
	fma.rn.f32 	%f257, %f214, %f225, %f884;
	fma.rn.f32 	%f258, %f214, %f226, %f883;
	fma.rn.f32 	%f259, %f219, %f215, %f882;
	fma.rn.f32 	%f260, %f219, %f216, %f881;
	fma.rn.f32 	%f261, %f219, %f217, %f880;
	fma.rn.f32 	%f262, %f219, %f218, %f879;
	fma.rn.f32 	%f263, %f219, %f223, %f878;
	fma.rn.f32 	%f264, %f219, %f224, %f877;
	fma.rn.f32 	%f265, %f219, %f225, %f876;
	fma.rn.f32 	%f266, %f219, %f226, %f875;
	fma.rn.f32 	%f267, %f220, %f215, %f874;
	fma.rn.f32 	%f268, %f220, %f216, %f873;
	fma.rn.f32 	%f269, %f220, %f217, %f872;
	fma.rn.f32 	%f270, %f220, %f218, %f871;
	fma.rn.f32 	%f271, %f220, %f223, %f870;
	fma.rn.f32 	%f272, %f220, %f224, %f869;
	fma.rn.f32 	%f273, %f220, %f225, %f868;
	fma.rn.f32 	%f274, %f220, %f226, %f867;
	fma.rn.f32 	%f275, %f221, %f215, %f866;
	fma.rn.f32 	%f276, %f221, %f216, %f865;
	fma.rn.f32 	%f277, %f221, %f217, %f864;
	fma.rn.f32 	%f278, %f221, %f218, %f863;
	fma.rn.f32 	%f279, %f221, %f223, %f862;
	fma.rn.f32 	%f280, %f221, %f224, %f861;
	fma.rn.f32 	%f281, %f221, %f225, %f860;
	fma.rn.f32 	%f282, %f221, %f226, %f859;
	fma.rn.f32 	%f283, %f222, %f215, %f858;
	fma.rn.f32 	%f284, %f222, %f216, %f857;
	fma.rn.f32 	%f285, %f222, %f217, %f856;
	fma.rn.f32 	%f286, %f222, %f218, %f855;
	fma.rn.f32 	%f287, %f222, %f223, %f854;
	fma.rn.f32 	%f288, %f222, %f224, %f853;
	fma.rn.f32 	%f289, %f222, %f225, %f852;
	fma.rn.f32 	%f290, %f222, %f226, %f851;
	ld.shared.v4.f32 	{%f291, %f292, %f293, %f294}, [%r70+256];
	ld.shared.v4.f32 	{%f295, %f296, %f297, %f298}, [%r73+256];
	ld.shared.v4.f32 	{%f299, %f300, %f301, %f302}, [%r70+272];
	ld.shared.v4.f32 	{%f303, %f304, %f305, %f306}, [%r73+272];
	fma.rn.f32 	%f307, %f291, %f295, %f227;
	fma.rn.f32 	%f308, %f291, %f296, %f228;
	fma.rn.f32 	%f309, %f291, %f297, %f229;
	fma.rn.f32 	%f310, %f291, %f298, %f230;
	fma.rn.f32 	%f311, %f291, %f303, %f231;
	fma.rn.f32 	%f312, %f291, %f304, %f232;
	fma.rn.f32 	%f313, %f291, %f305, %f233;
	fma.rn.f32 	%f314, %f291, %f306, %f234;
	fma.rn.f32 	%f315, %f292, %f295, %f235;
	fma.rn.f32 	%f316, %f292, %f296, %f236;
	fma.rn.f32 	%f317, %f292, %f297, %f237;
	fma.rn.f32 	%f318, %f292, %f298, %f238;
	fma.rn.f32 	%f319, %f292, %f303, %f239;
	fma.rn.f32 	%f320, %f292, %f304, %f240;
	fma.rn.f32 	%f321, %f292, %f305, %f241;
	fma.rn.f32 	%f322, %f292, %f306, %f242;
	fma.rn.f32 	%f323, %f293, %f295, %f243;
	fma.rn.f32 	%f324, %f293, %f296, %f244;
	fma.rn.f32 	%f325, %f293, %f297, %f245;
	fma.rn.f32 	%f326, %f293, %f298, %f246;
	fma.rn.f32 	%f327, %f293, %f303, %f247;
	fma.rn.f32 	%f328, %f293, %f304, %f248;
	fma.rn.f32 	%f329, %f293, %f305, %f249;
	fma.rn.f32 	%f330, %f293, %f306, %f250;
	fma.rn.f32 	%f331, %f294, %f295, %f251;
	fma.rn.f32 	%f332, %f294, %f296, %f252;
	fma.rn.f32 	%f333, %f294, %f297, %f253;
	fma.rn.f32 	%f334, %f294, %f298, %f254;
	fma.rn.f32 	%f335, %f294, %f303, %f255;
	fma.rn.f32 	%f336, %f294, %f304, %f256;
	fma.rn.f32 	%f337, %f294, %f305, %f257;
	fma.rn.f32 	%f338, %f294, %f306, %f258;
	fma.rn.f32 	%f339, %f299, %f295, %f259;
	fma.rn.f32 	%f340, %f299, %f296, %f260;
	fma.rn.f32 	%f341, %f299, %f297, %f261;
	fma.rn.f32 	%f342, %f299, %f298, %f262;
	fma.rn.f32 	%f343, %f299, %f303, %f263;
	fma.rn.f32 	%f344, %f299, %f304, %f264;
	fma.rn.f32 	%f345, %f299, %f305, %f265;
	fma.rn.f32 	%f346, %f299, %f306, %f266;
	fma.rn.f32 	%f347, %f300, %f295, %f267;
	fma.rn.f32 	%f348, %f300, %f296, %f268;
	fma.rn.f32 	%f349, %f300, %f297, %f269;
	fma.rn.f32 	%f350, %f300, %f298, %f270;
	fma.rn.f32 	%f351, %f300, %f303, %f271;
	fma.rn.f32 	%f352, %f300, %f304, %f272;
	fma.rn.f32 	%f353, %f300, %f305, %f273;
	fma.rn.f32 	%f354, %f300, %f306, %f274;
	fma.rn.f32 	%f355, %f301, %f295, %f275;
	fma.rn.f32 	%f356, %f301, %f296, %f276;
	fma.rn.f32 	%f357, %f301, %f297, %f277;
	fma.rn.f32 	%f358, %f301, %f298, %f278;
	fma.rn.f32 	%f359, %f301, %f303, %f279;
	fma.rn.f32 	%f360, %f301, %f304, %f280;
	fma.rn.f32 	%f361, %f301, %f305, %f281;
	fma.rn.f32 	%f362, %f301, %f306, %f282;
	fma.rn.f32 	%f363, %f302, %f295, %f283;
	fma.rn.f32 	%f364, %f302, %f296, %f284;
	fma.rn.f32 	%f365, %f302, %f297, %f285;
	fma.rn.f32 	%f366, %f302, %f298, %f286;
	fma.rn.f32 	%f367, %f302, %f303, %f287;
	fma.rn.f32 	%f368, %f302, %f304, %f288;
	fma.rn.f32 	%f369, %f302, %f305, %f289;
	fma.rn.f32 	%f370, %f302, %f306, %f290;
	ld.shared.v4.f32 	{%f371, %f372, %f373, %f374}, [%r70+512];
	ld.shared.v4.f32 	{%f375, %f376, %f377, %f378}, [%r73+512];
	ld.shared.v4.f32 	{%f379, %f380, %f381, %f382}, [%r70+528];
	ld.shared.v4.f32 	{%f383, %f384, %f385, %f386}, [%r73+528];
	fma.rn.f32 	%f387, %f371, %f375, %f307;
	fma.rn.f32 	%f388, %f371, %f376, %f308;
	fma.rn.f32 	%f389, %f371, %f377, %f309;
	fma.rn.f32 	%f390, %f371, %f378, %f310;
	fma.rn.f32 	%f391, %f371, %f383, %f311;
	fma.rn.f32 	%f392, %f371, %f384, %f312;
	fma.rn.f32 	%f393, %f371, %f385, %f313;
	fma.rn.f32 	%f394, %f371, %f386, %f314;
	fma.rn.f32 	%f395, %f372, %f375, %f315;
	fma.rn.f32 	%f396, %f372, %f376, %f316;
	fma.rn.f32 	%f397, %f372, %f377, %f317;
	fma.rn.f32 	%f398, %f372, %f378, %f318;
	fma.rn.f32 	%f399, %f372, %f383, %f319;
	fma.rn.f32 	%f400, %f372, %f384, %f320;
	fma.rn.f32 	%f401, %f372, %f385, %f321;
	fma.rn.f32 	%f402, %f372, %f386, %f322;
	fma.rn.f32 	%f403, %f373, %f375, %f323;
	fma.rn.f32 	%f404, %f373, %f376, %f324;
	fma.rn.f32 	%f405, %f373, %f377, %f325;
	fma.rn.f32 	%f406, %f373, %f378, %f326;
	fma.rn.f32 	%f407, %f373, %f383, %f327;
	fma.rn.f32 	%f408, %f373, %f384, %f328;
	fma.rn.f32 	%f409, %f373, %f385, %f329;
	fma.rn.f32 	%f410, %f373, %f386, %f330;
	fma.rn.f32 	%f411, %f374, %f375, %f331;
	fma.rn.f32 	%f412, %f374, %f376, %f332;
	fma.rn.f32 	%f413, %f374, %f377, %f333;
	fma.rn.f32 	%f414, %f374, %f378, %f334;
	fma.rn.f32 	%f415, %f374, %f383, %f335;
	fma.rn.f32 	%f416, %f374, %f384, %f336;
	fma.rn.f32 	%f417, %f374, %f385, %f337;
	fma.rn.f32 	%f418, %f374, %f386, %f338;
	fma.rn.f32 	%f419, %f379, %f375, %f339;
	fma.rn.f32 	%f420, %f379, %f376, %f340;
	fma.rn.f32 	%f421, %f379, %f377, %f341;
	fma.rn.f32 	%f422, %f379, %f378, %f342;
	fma.rn.f32 	%f423, %f379, %f383, %f343;
	fma.rn.f32 	%f424, %f379, %f384, %f344;
	fma.rn.f32 	%f425, %f379, %f385, %f345;
	fma.rn.f32 	%f426, %f379, %f386, %f346;
	fma.rn.f32 	%f427, %f380, %f375, %f347;
	fma.rn.f32 	%f428, %f380, %f376, %f348;
	fma.rn.f32 	%f429, %f380, %f377, %f349;
	fma.rn.f32 	%f430, %f380, %f378, %f350;
	fma.rn.f32 	%f431, %f380, %f383, %f351;
	fma.rn.f32 	%f432, %f380, %f384, %f352;
	fma.rn.f32 	%f433, %f380, %f385, %f353;
	fma.rn.f32 	%f434, %f380, %f386, %f354;
	fma.rn.f32 	%f435, %f381, %f375, %f355;
	fma.rn.f32 	%f436, %f381, %f376, %f356;
	fma.rn.f32 	%f437, %f381, %f377, %f357;
	fma.rn.f32 	%f438, %f381, %f378, %f358;
	fma.rn.f32 	%f439, %f381, %f383, %f359;
	fma.rn.f32 	%f440, %f381, %f384, %f360;
	fma.rn.f32 	%f441, %f381, %f385, %f361;
	fma.rn.f32 	%f442, %f381, %f386, %f362;
	fma.rn.f32 	%f443, %f382, %f375, %f363;
	fma.rn.f32 	%f444, %f382, %f376, %f364;
	fma.rn.f32 	%f445, %f382, %f377, %f365;
	fma.rn.f32 	%f446, %f382, %f378, %f366;
	fma.rn.f32 	%f447, %f382, %f383, %f367;
	fma.rn.f32 	%f448, %f382, %f384, %f368;
	fma.rn.f32 	%f449, %f382, %f385, %f369;
	fma.rn.f32 	%f450, %f382, %f386, %f370;
	ld.shared.v4.f32 	{%f451, %f452, %f453, %f454}, [%r70+768];
	ld.shared.v4.f32 	{%f455, %f456, %f457, %f458}, [%r73+768];
	ld.shared.v4.f32 	{%f459, %f460, %f461, %f462}, [%r70+784];
	ld.shared.v4.f32 	{%f463, %f464, %f465, %f466}, [%r73+784];
	fma.rn.f32 	%f467, %f451, %f455, %f387;
	fma.rn.f32 	%f468, %f451, %f456, %f388;
	fma.rn.f32 	%f469, %f451, %f457, %f389;
	fma.rn.f32 	%f470, %f451, %f458, %f390;
	fma.rn.f32 	%f471, %f451, %f463, %f391;
	fma.rn.f32 	%f472, %f451, %f464, %f392;
	fma.rn.f32 	%f473, %f451, %f465, %f393;
	fma.rn.f32 	%f474, %f451, %f466, %f394;
	fma.rn.f32 	%f475, %f452, %f455, %f395;
	fma.rn.f32 	%f476, %f452, %f456, %f396;
	fma.rn.f32 	%f477, %f452, %f457, %f397;
	fma.rn.f32 	%f478, %f452, %f458, %f398;
	fma.rn.f32 	%f479, %f452, %f463, %f399;
	fma.rn.f32 	%f480, %f452, %f464, %f400;
	fma.rn.f32 	%f481, %f452, %f465, %f401;
	fma.rn.f32 	%f482, %f452, %f466, %f402;
	fma.rn.f32 	%f483, %f453, %f455, %f403;
	fma.rn.f32 	%f484, %f453, %f456, %f404;
	fma.rn.f32 	%f485, %f453, %f457, %f405;
	fma.rn.f32 	%f486, %f453, %f458, %f406;
	fma.rn.f32 	%f487, %f453, %f463, %f407;
	fma.rn.f32 	%f488, %f453, %f464, %f408;
	fma.rn.f32 	%f489, %f453, %f465, %f409;
	fma.rn.f32 	%f490, %f453, %f466, %f410;
	fma.rn.f32 	%f491, %f454, %f455, %f411;
	fma.rn.f32 	%f492, %f454, %f456, %f412;
	fma.rn.f32 	%f493, %f454, %f457, %f413;
	fma.rn.f32 	%f494, %f454, %f458, %f414;
	fma.rn.f32 	%f495, %f454, %f463, %f415;
	fma.rn.f32 	%f496, %f454, %f464, %f416;
	fma.rn.f32 	%f497, %f454, %f465, %f417;
	fma.rn.f32 	%f498, %f454, %f466, %f418;
	fma.rn.f32 	%f499, %f459, %f455, %f419;
	fma.rn.f32 	%f500, %f459, %f456, %f420;
	fma.rn.f32 	%f501, %f459, %f457, %f421;
	fma.rn.f32 	%f502, %f459, %f458, %f422;
	fma.rn.f32 	%f503, %f459, %f463, %f423;
	fma.rn.f32 	%f504, %f459, %f464, %f424;
	fma.rn.f32 	%f505, %f459, %f465, %f425;
	fma.rn.f32 	%f506, %f459, %f466, %f426;
	fma.rn.f32 	%f507, %f460, %f455, %f427;
	fma.rn.f32 	%f508, %f460, %f456, %f428;
	fma.rn.f32 	%f509, %f460, %f457, %f429;
	fma.rn.f32 	%f510, %f460, %f458, %f430;
	fma.rn.f32 	%f511, %f460, %f463, %f431;
	fma.rn.f32 	%f512, %f460, %f464, %f432;
	fma.rn.f32 	%f513, %f460, %f465, %f433;
	fma.rn.f32 	%f514, %f460, %f466, %f434;
	fma.rn.f32 	%f515, %f461, %f455, %f435;
	fma.rn.f32 	%f516, %f461, %f456, %f436;
	fma.rn.f32 	%f517, %f461, %f457, %f437;
	fma.rn.f32 	%f518, %f461, %f458, %f438;
	fma.rn.f32 	%f519, %f461, %f463, %f439;
	fma.rn.f32 	%f520, %f461, %f464, %f440;
	fma.rn.f32 	%f521, %f461, %f465, %f441;
	fma.rn.f32 	%f522, %f461, %f466, %f442;
	fma.rn.f32 	%f523, %f462, %f455, %f443;
	fma.rn.f32 	%f524, %f462, %f456, %f444;
	fma.rn.f32 	%f525, %f462, %f457, %f445;
	fma.rn.f32 	%f526, %f462, %f458, %f446;
	fma.rn.f32 	%f527, %f462, %f463, %f447;
	fma.rn.f32 	%f528, %f462, %f464, %f448;
	fma.rn.f32 	%f529, %f462, %f465, %f449;
	fma.rn.f32 	%f530, %f462, %f466, %f450;
	ld.shared.v4.f32 	{%f531, %f532, %f533, %f534}, [%r70+1024];
	ld.shared.v4.f32 	{%f535, %f536, %f537, %f538}, [%r73+1024];
	ld.shared.v4.f32 	{%f539, %f540, %f541, %f542}, [%r70+1040];
	ld.shared.v4.f32 	{%f543, %f544, %f545, %f546}, [%r73+1040];
	fma.rn.f32 	%f547, %f531, %f535, %f467;
	fma.rn.f32 	%f548, %f531, %f536, %f468;
	fma.rn.f32 	%f549, %f531, %f537, %f469;
	fma.rn.f32 	%f550, %f531, %f538, %f470;
	fma.rn.f32 	%f551, %f531, %f543, %f471;
	fma.rn.f32 	%f552, %f531, %f544, %f472;
	fma.rn.f32 	%f553, %f531, %f545, %f473;
	fma.rn.f32 	%f554, %f531, %f546, %f474;
	fma.rn.f32 	%f555, %f532, %f535, %f475;
	fma.rn.f32 	%f556, %f532, %f536, %f476;
	fma.rn.f32 	%f557, %f532, %f537, %f477;
	fma.rn.f32 	%f558, %f532, %f538, %f478;
	fma.rn.f32 	%f559, %f532, %f543, %f479;
	fma.rn.f32 	%f560, %f532, %f544, %f480;
	fma.rn.f32 	%f561, %f532, %f545, %f481;
	fma.rn.f32 	%f562, %f532, %f546, %f482;
	fma.rn.f32 	%f563, %f533, %f535, %f483;
	fma.rn.f32 	%f564, %f533, %f536, %f484;
	fma.rn.f32 	%f565, %f533, %f537, %f485;
	fma.rn.f32 	%f566, %f533, %f538, %f486;
	fma.rn.f32 	%f567, %f533, %f543, %f487;
	fma.rn.f32 	%f568, %f533, %f544, %f488;
	fma.rn.f32 	%f569, %f533, %f545, %f489;
	fma.rn.f32 	%f570, %f533, %f546, %f490;
	fma.rn.f32 	%f571, %f534, %f535, %f491;
	fma.rn.f32 	%f572, %f534, %f536, %f492;
	fma.rn.f32 	%f573, %f534, %f537, %f493;
	fma.rn.f32 	%f574, %f534, %f538, %f494;
	fma.rn.f32 	%f575, %f534, %f543, %f495;
	fma.rn.f32 	%f576, %f534, %f544, %f496;
	fma.rn.f32 	%f577, %f534, %f545, %f497;
	fma.rn.f32 	%f578, %f534, %f546, %f498;
	fma.rn.f32 	%f579, %f539, %f535, %f499;
	fma.rn.f32 	%f580, %f539, %f536, %f500;
	fma.rn.f32 	%f581, %f539, %f537, %f501;
	fma.rn.f32 	%f582, %f539, %f538, %f502;
	fma.rn.f32 	%f583, %f539, %f543, %f503;
	fma.rn.f32 	%f584, %f539, %f544, %f504;
	fma.rn.f32 	%f585, %f539, %f545, %f505;
	fma.rn.f32 	%f586, %f539, %f546, %f506;
	fma.rn.f32 	%f587, %f540, %f535, %f507;
	fma.rn.f32 	%f588, %f540, %f536, %f508;
	fma.rn.f32 	%f589, %f540, %f537, %f509;
	fma.rn.f32 	%f590, %f540, %f538, %f510;
	fma.rn.f32 	%f591, %f540, %f543, %f511;
	fma.rn.f32 	%f592, %f540, %f544, %f512;
	fma.rn.f32 	%f593, %f540, %f545, %f513;
	fma.rn.f32 	%f594, %f540, %f546, %f514;
	fma.rn.f32 	%f595, %f541, %f535, %f515;
	fma.rn.f32 	%f596, %f541, %f536, %f516;
	fma.rn.f32 	%f597, %f541, %f537, %f517;
	fma.rn.f32 	%f598, %f541, %f538, %f518;
	fma.rn.f32 	%f599, %f541, %f543, %f519;
	fma.rn.f32 	%f600, %f541, %f544, %f520;
	fma.rn.f32 	%f601, %f541, %f545, %f521;
	fma.rn.f32 	%f602, %f541, %f546, %f522;
	fma.rn.f32 	%f603, %f542, %f535, %f523;
	fma.rn.f32 	%f604, %f542, %f536, %f524;
	fma.rn.f32 	%f605, %f542, %f537, %f525;
	fma.rn.f32 	%f606, %f542, %f538, %f526;
	fma.rn.f32 	%f607, %f542, %f543, %f527;
	fma.rn.f32 	%f608, %f542, %f544, %f528;
	fma.rn.f32 	%f609, %f542, %f545, %f529;
	fma.rn.f32 	%f610, %f542, %f546, %f530;
	ld.shared.v4.f32 	{%f611, %f612, %f613, %f614}, [%r70+1280];
	ld.shared.v4.f32 	{%f615, %f616, %f617, %f618}, [%r73+1280];
	ld.shared.v4.f32 	{%f619, %f620, %f621, %f622}, [%r70+1296];
	ld.shared.v4.f32 	{%f623, %f624, %f625, %f626}, [%r73+1296];
	fma.rn.f32 	%f627, %f611, %f615, %f547;
	fma.rn.f32 	%f628, %f611, %f616, %f548;
	fma.rn.f32 	%f629, %f611, %f617, %f549;
	fma.rn.f32 	%f630, %f611, %f618, %f550;
	fma.rn.f32 	%f631, %f611, %f623, %f551;
	fma.rn.f32 	%f632, %f611, %f624, %f552;
	fma.rn.f32 	%f633, %f611, %f625, %f553;
	fma.rn.f32 	%f634, %f611, %f626, %f554;
	fma.rn.f32 	%f635, %f612, %f615, %f555;
	fma.rn.f32 	%f636, %f612, %f616, %f556;
	fma.rn.f32 	%f637, %f612, %f617, %f557;
	fma.rn.f32 	%f638, %f612, %f618, %f558;
	fma.rn.f32 	%f639, %f612, %f623, %f559;
	fma.rn.f32 	%f640, %f612, %f624, %f560;
	fma.rn.f32 	%f641, %f612, %f625, %f561;
	fma.rn.f32 	%f642, %f612, %f626, %f562;
	fma.rn.f32 	%f643, %f613, %f615, %f563;
	fma.rn.f32 	%f644, %f613, %f616, %f564;
	fma.rn.f32 	%f645, %f613, %f617, %f565;
	fma.rn.f32 	%f646, %f613, %f618, %f566;
	fma.rn.f32 	%f647, %f613, %f623, %f567;
	fma.rn.f32 	%f648, %f613, %f624, %f568;
	fma.rn.f32 	%f649, %f613, %f625, %f569;
	fma.rn.f32 	%f650, %f613, %f626, %f570;
	fma.rn.f32 	%f651, %f614, %f615, %f571;
	fma.rn.f32 	%f652, %f614, %f616, %f572;
	fma.rn.f32 	%f653, %f614, %f617, %f573;
	fma.rn.f32 	%f654, %f614, %f618, %f574;
	fma.rn.f32 	%f655, %f614, %f623, %f575;
	fma.rn.f32 	%f656, %f614, %f624, %f576;
	fma.rn.f32 	%f657, %f614, %f625, %f577;
	fma.rn.f32 	%f658, %f614, %f626, %f578;
	fma.rn.f32 	%f659, %f619, %f615, %f579;
	fma.rn.f32 	%f660, %f619, %f616, %f580;
	fma.rn.f32 	%f661, %f619, %f617, %f581;
	fma.rn.f32 	%f662, %f619, %f618, %f582;
	fma.rn.f32 	%f663, %f619, %f623, %f583;
	fma.rn.f32 	%f664, %f619, %f624, %f584;
	fma.rn.f32 	%f665, %f619, %f625, %f585;
	fma.rn.f32 	%f666, %f619, %f626, %f586;
	fma.rn.f32 	%f667, %f620, %f615, %f587;
	fma.rn.f32 	%f668, %f620, %f616, %f588;
	fma.rn.f32 	%f669, %f620, %f617, %f589;
	fma.rn.f32 	%f670, %f620, %f618, %f590;
	fma.rn.f32 	%f671, %f620, %f623, %f591;
	fma.rn.f32 	%f672, %f620, %f624, %f592;
	fma.rn.f32 	%f673, %f620, %f625, %f593;
	fma.rn.f32 	%f674, %f620, %f626, %f594;
	fma.rn.f32 	%f675, %f621, %f615, %f595;
	fma.rn.f32 	%f676, %f621, %f616, %f596;
	fma.rn.f32 	%f677, %f621, %f617, %f597;
	fma.rn.f32 	%f678, %f621, %f618, %f598;
	fma.rn.f32 	%f679, %f621, %f623, %f599;
	fma.rn.f32 	%f680, %f621, %f624, %f600;
	fma.rn.f32 	%f681, %f621, %f625, %f601;
	fma.rn.f32 	%f682, %f621, %f626, %f602;
	fma.rn.f32 	%f683, %f622, %f615, %f603;
	fma.rn.f32 	%f684, %f622, %f616, %f604;
	fma.rn.f32 	%f685, %f622, %f617, %f605;
	fma.rn.f32 	%f686, %f622, %f618, %f606;
	fma.rn.f32 	%f687, %f622, %f623, %f607;
	fma.rn.f32 	%f688, %f622, %f624, %f608;
	fma.rn.f32 	%f689, %f622, %f625, %f609;
	fma.rn.f32 	%f690, %f622, %f626, %f610;
	ld.shared.v4.f32 	{%f691, %f692, %f693, %f694}, [%r70+1536];
	ld.shared.v4.f32 	{%f695, %f696, %f697, %f698}, [%r73+1536];
	ld.shared.v4.f32 	{%f699, %f700, %f701, %f702}, [%r70+1552];
	ld.shared.v4.f32 	{%f703, %f704, %f705, %f706}, [%r73+1552];
	fma.rn.f32 	%f707, %f691, %f695, %f627;
	fma.rn.f32 	%f708, %f691, %f696, %f628;
	fma.rn.f32 	%f709, %f691, %f697, %f629;
	fma.rn.f32 	%f710, %f691, %f698, %f630;
	fma.rn.f32 	%f711, %f691, %f703, %f631;
	fma.rn.f32 	%f712, %f691, %f704, %f632;
	fma.rn.f32 	%f713, %f691, %f705, %f633;
	fma.rn.f32 	%f714, %f691, %f706, %f634;
	fma.rn.f32 	%f715, %f692, %f695, %f635;
	fma.rn.f32 	%f716, %f692, %f696, %f636;
	fma.rn.f32 	%f717, %f692, %f697, %f637;
	fma.rn.f32 	%f718, %f692, %f698, %f638;
	fma.rn.f32 	%f719, %f692, %f703, %f639;
	fma.rn.f32 	%f720, %f692, %f704, %f640;
	fma.rn.f32 	%f721, %f692, %f705, %f641;
	fma.rn.f32 	%f722, %f692, %f706, %f642;
	fma.rn.f32 	%f723, %f693, %f695, %f643;
	fma.rn.f32 	%f724, %f693, %f696, %f644;
	fma.rn.f32 	%f725, %f693, %f697, %f645;
	fma.rn.f32 	%f726, %f693, %f698, %f646;
	fma.rn.f32 	%f727, %f693, %f703, %f647;
	fma.rn.f32 	%f728, %f693, %f704, %f648;
	fma.rn.f32 	%f729, %f693, %f705, %f649;
	fma.rn.f32 	%f730, %f693, %f706, %f650;
	fma.rn.f32 	%f731, %f694, %f695, %f651;
	fma.rn.f32 	%f732, %f694, %f696, %f652;
	fma.rn.f32 	%f733, %f694, %f697, %f653;
	fma.rn.f32 	%f734, %f694, %f698, %f654;
	fma.rn.f32 	%f735, %f694, %f703, %f655;
	fma.rn.f32 	%f736, %f694, %f704, %f656;
	fma.rn.f32 	%f737, %f694, %f705, %f657;
	fma.rn.f32 	%f738, %f694, %f706, %f658;
	fma.rn.f32 	%f739, %f699, %f695, %f659;
	fma.rn.f32 	%f740, %f699, %f696, %f660;
	fma.rn.f32 	%f741, %f699, %f697, %f661;
	fma.rn.f32 	%f742, %f699, %f698, %f662;
	fma.rn.f32 	%f743, %f699, %f703, %f663;
	fma.rn.f32 	%f744, %f699, %f704, %f664;
	fma.rn.f32 	%f745, %f699, %f705, %f665;
	fma.rn.f32 	%f746, %f699, %f706, %f666;
	fma.rn.f32 	%f747, %f700, %f695, %f667;
	fma.rn.f32 	%f748, %f700, %f696, %f668;
	fma.rn.f32 	%f749, %f700, %f697, %f669;
	fma.rn.f32 	%f750, %f700, %f698, %f670;
	fma.rn.f32 	%f751, %f700, %f703, %f671;
	fma.rn.f32 	%f752, %f700, %f704, %f672;
	fma.rn.f32 	%f753, %f700, %f705, %f673;
	fma.rn.f32 	%f754, %f700, %f706, %f674;
	fma.rn.f32 	%f755, %f701, %f695, %f675;
	fma.rn.f32 	%f756, %f701, %f696, %f676;
	fma.rn.f32 	%f757, %f701, %f697, %f677;
	fma.rn.f32 	%f758, %f701, %f698, %f678;
	fma.rn.f32 	%f759, %f701, %f703, %f679;
	fma.rn.f32 	%f760, %f701, %f704, %f680;
	fma.rn.f32 	%f761, %f701, %f705, %f681;
	fma.rn.f32 	%f762, %f701, %f706, %f682;
	fma.rn.f32 	%f763, %f702, %f695, %f683;
	fma.rn.f32 	%f764, %f702, %f696, %f684;
	fma.rn.f32 	%f765, %f702, %f697, %f685;
	fma.rn.f32 	%f766, %f702, %f698, %f686;
	fma.rn.f32 	%f767, %f702, %f703, %f687;
	fma.rn.f32 	%f768, %f702, %f704, %f688;
	fma.rn.f32 	%f769, %f702, %f705, %f689;
	fma.rn.f32 	%f770, %f702, %f706, %f690;
	ld.shared.v4.f32 	{%f771, %f772, %f773, %f774}, [%r70+1792];
	ld.shared.v4.f32 	{%f775, %f776, %f777, %f778}, [%r73+1792];
	ld.shared.v4.f32 	{%f779, %f780, %f781, %f782}, [%r70+1808];
	ld.shared.v4.f32 	{%f783, %f784, %f785, %f786}, [%r73+1808];
	fma.rn.f32 	%f914, %f771, %f775, %f707;
	fma.rn.f32 	%f913, %f771, %f776, %f708;
	fma.rn.f32 	%f912, %f771, %f777, %f709;
	fma.rn.f32 	%f911, %f771, %f778, %f710;
	fma.rn.f32 	%f910, %f771, %f783, %f711;
	fma.rn.f32 	%f909, %f771, %f784, %f712;
	fma.rn.f32 	%f908, %f771, %f785, %f713;
	fma.rn.f32 	%f907, %f771, %f786, %f714;
	fma.rn.f32 	%f906, %f772, %f775, %f715;
	fma.rn.f32 	%f905, %f772, %f776, %f716;
	fma.rn.f32 	%f904, %f772, %f777, %f717;
	fma.rn.f32 	%f903, %f772, %f778, %f718;
	fma.rn.f32 	%f902, %f772, %f783, %f719;
	fma.rn.f32 	%f901, %f772, %f784, %f720;
	fma.rn.f32 	%f900, %f772, %f785, %f721;
	fma.rn.f32 	%f899, %f772, %f786, %f722;
	fma.rn.f32 	%f898, %f773, %f775, %f723;
	fma.rn.f32 	%f897, %f773, %f776, %f724;
	fma.rn.f32 	%f896, %f773, %f777, %f725;
	fma.rn.f32 	%f895, %f773, %f778, %f726;
	fma.rn.f32 	%f894, %f773, %f783, %f727;
	fma.rn.f32 	%f893, %f773, %f784, %f728;
	fma.rn.f32 	%f892, %f773, %f785, %f729;
	fma.rn.f32 	%f891, %f773, %f786, %f730;
	fma.rn.f32 	%f890, %f774, %f775, %f731;
	fma.rn.f32 	%f889, %f774, %f776, %f732;
	fma.rn.f32 	%f888, %f774, %f777, %f733;
	fma.rn.f32 	%f887, %f774, %f778, %f734;
	fma.rn.f32 	%f886, %f774, %f783, %f735;
	fma.rn.f32 	%f885, %f774, %f784, %f736;
	fma.rn.f32 	%f884, %f774, %f785, %f737;
	fma.rn.f32 	%f883, %f774, %f786, %f738;
	fma.rn.f32 	%f882, %f779, %f775, %f739;
	fma.rn.f32 	%f881, %f779, %f776, %f740;
	fma.rn.f32 	%f880, %f779, %f777, %f741;
	fma.rn.f32 	%f879, %f779, %f778, %f742;
	fma.rn.f32 	%f878, %f779, %f783, %f743;
	fma.rn.f32 	%f877, %f779, %f784, %f744;
	fma.rn.f32 	%f876, %f779, %f785, %f745;
	fma.rn.f32 	%f875, %f779, %f786, %f746;
	fma.rn.f32 	%f874, %f780, %f775, %f747;
	fma.rn.f32 	%f873, %f780, %f776, %f748;
	fma.rn.f32 	%f872, %f780, %f777, %f749;
	fma.rn.f32 	%f871, %f780, %f778, %f750;
	fma.rn.f32 	%f870, %f780, %f783, %f751;
	fma.rn.f32 	%f869, %f780, %f784, %f752;
	fma.rn.f32 	%f868, %f780, %f785, %f753;
	fma.rn.f32 	%f867, %f780, %f786, %f754;
	fma.rn.f32 	%f866, %f781, %f775, %f755;
	fma.rn.f32 	%f865, %f781, %f776, %f756;
	fma.rn.f32 	%f864, %f781, %f777, %f757;
	fma.rn.f32 	%f863, %f781, %f778, %f758;
	fma.rn.f32 	%f862, %f781, %f783, %f759;
	fma.rn.f32 	%f861, %f781, %f784, %f760;
	fma.rn.f32 	%f860, %f781, %f785, %f761;
	fma.rn.f32 	%f859, %f781, %f786, %f762;
	fma.rn.f32 	%f858, %f782, %f775, %f763;
	fma.rn.f32 	%f857, %f782, %f776, %f764;
	fma.rn.f32 	%f856, %f782, %f777, %f765;
	fma.rn.f32 	%f855, %f782, %f778, %f766;
	fma.rn.f32 	%f854, %f782, %f783, %f767;
	fma.rn.f32 	%f853, %f782, %f784, %f768;
	fma.rn.f32 	%f852, %f782, %f785, %f769;
	fma.rn.f32 	%f851, %f782, %f786, %f770;
	add.s32 	%r216, %r216, 1;
	add.s64 	%rd38, %rd38, 32;
	setp.eq.s32 	%p2, %r216, 1;
	@%p2 bra 	$L__BB0_3;
	bra.uni 	$L__BB0_2;
$L__BB0_3:
	ld.param.u64 	%rd35, [_Z6kerneliiiPfS_S__param_5];
	ld.param.u32 	%r152, [_Z6kerneliiiPfS_S__param_1];
	ld.param.u32 	%r88, [_Z6kerneliiiPfS_S__param_0];
	mov.u32 	%r74, %tid.x;
	shl.b32 	%r75, %r74, 1;
	and.b32  	%r76, %r75, 56;
	mov.u32 	%r77, %ctaid.y;
	shl.b32 	%r78, %r77, 6;
	or.b32  	%r6, %r76, %r78;
	mov.u32 	%r79, %ctaid.x;
	shl.b32 	%r80, %r79, 6;
	shl.b32 	%r81, %r74, 3;
	and.b32  	%r82, %r81, 24;
	and.b32  	%r83, %r74, 992;
	or.b32  	%r84, %r82, %r83;
	add.s32 	%r85, %r84, %r80;
	setp.lt.s32 	%p3, %r6, %r152;
	mad.lo.s32 	%r8, %r6, %r88, %r85;
	setp.lt.s32 	%p4, %r85, %r88;
	and.pred  	%p5, %p3, %p4;
	cvta.to.global.u64 	%rd25, %rd35;
	mul.wide.s32 	%rd26, %r8, 4;
	add.s64 	%rd3, %rd25, %rd26;
	@%p5 bra 	$L__BB0_4;
	bra.uni 	$L__BB0_5;
$L__BB0_4:
	st.global.f32 	[%rd3], %f914;
$L__BB0_5:
	ld.param.u32 	%r153, [_Z6kerneliiiPfS_S__param_1];
	ld.param.u32 	%r89, [_Z6kerneliiiPfS_S__param_0];
	setp.ge.s32 	%p6, %r6, %r153;
	add.s32 	%r13, %r85, 1;
	setp.ge.s32 	%p7, %r13, %r89;
	or.pred  	%p8, %p6, %p7;
	@%p8 bra 	$L__BB0_7;
	st.global.f32 	[%rd3+4], %f906;
$L__BB0_7:
	ld.param.u32 	%r154, [_Z6kerneliiiPfS_S__param_1];
	ld.param.u32 	%r90, [_Z6kerneliiiPfS_S__param_0];
	setp.ge.s32 	%p9, %r6, %r154;
	add.s32 	%r14, %r85, 2;
	setp.ge.s32 	%p10, %r14, %r90;
	or.pred  	%p11, %p9, %p10;
	@%p11 bra 	$L__BB0_9;
	st.global.f32 	[%rd3+8], %f898;
$L__BB0_9:
	ld.param.u32 	%r155, [_Z6kerneliiiPfS_S__param_1];
	ld.param.u32 	%r91, [_Z6kerneliiiPfS_S__param_0];
	setp.ge.s32 	%p12, %r6, %r155;
	add.s32 	%r15, %r85, 3;
	setp.ge.s32 	%p13, %r15, %r91;
	or.pred  	%p14, %p12, %p13;
	@%p14 bra 	$L__BB0_11;
	st.global.f32 	[%rd3+12], %f890;
$L__BB0_11:
	ld.param.u32 	%r156, [_Z6kerneliiiPfS_S__param_1];
	ld.param.u32 	%r92, [_Z6kerneliiiPfS_S__param_0];
	setp.ge.s32 	%p15, %r6, %r156;
	add.s32 	%r16, %r85, 4;
	setp.ge.s32 	%p16, %r16, %r92;
	or.pred  	%p17, %p15, %p16;
	@%p17 bra 	$L__BB0_13;
	st.global.f32 	[%rd3+16], %f882;
$L__BB0_13:
	ld.param.u32 	%r157, [_Z6kerneliiiPfS_S__param_1];
	ld.param.u32 	%r93, [_Z6kerneliiiPfS_S__param_0];
	setp.ge.s32 	%p18, %r6, %r157;
	add.s32 	%r17, %r85, 5;
	setp.ge.s32 	%p19, %r17, %r93;
	or.pred  	%p20, %p18, %p19;
	@%p20 bra 	$L__BB0_15;
	st.global.f32 	[%rd3+20], %f874;
$L__BB0_15:
	ld.param.u32 	%r158, [_Z6kerneliiiPfS_S__param_1];
	ld.param.u32 	%r94, [_Z6kerneliiiPfS_S__param_0];
	setp.ge.s32 	%p21, %r6, %r158;
	add.s32 	%r18, %r85, 6;
	setp.ge.s32 	%p22, %r18, %r94;
	or.pred  	%p23, %p21, %p22;
	@%p23 bra 	$L__BB0_17;
	st.global.f32 	[%rd3+24], %f866;
$L__BB0_17:
	ld.param.u32 	%r159, [_Z6kerneliiiPfS_S__param_1];
	ld.param.u32 	%r95, [_Z6kerneliiiPfS_S__param_0];
	setp.ge.s32 	%p24, %r6, %r159;
	add.s32 	%r19, %r85, 7;
	setp.ge.s32 	%p25, %r19, %r95;
	or.pred  	%p26, %p24, %p25;
	@%p26 bra 	$L__BB0_19;
	st.global.f32 	[%rd3+28], %f858;
$L__BB0_19:
	ld.param.u64 	%rd36, [_Z6kerneliiiPfS_S__param_5];
	ld.param.u32 	%r160, [_Z6kerneliiiPfS_S__param_1];
	ld.param.u32 	%r96, [_Z6kerneliiiPfS_S__param_0];
	setp.ge.s32 	%p27, %r85, %r96;
	add.s32 	%r20, %r6, 1;
	setp.ge.s32 	%p28, %r20, %r160;
	add.s32 	%r21, %r8, %r96;
	cvta.to.global.u64 	%rd27, %rd36;
	mul.wide.s32 	%rd28, %r21, 4;
	add.s64 	%rd6, %rd27, %rd28;
	or.pred  	%p29, %p28, %p27;
	@%p29 bra 	$L__BB0_21;
	st.global.f32 	[%rd6], %f913;
$L__BB0_21:
	ld.param.u32 	%r161, [_Z6kerneliiiPfS_S__param_1];
	ld.param.u32 	%r97, [_Z6kerneliiiPfS_S__param_0];
	setp.ge.s32 	%p30, %r20, %r161;
	setp.ge.s32 	%p31, %r13, %r97;
	or.pred  	%p32, %p30, %p31;
	@%p32 bra 	$L__BB0_23;
	st.global.f32 	[%rd6+4], %f905;
$L__BB0_23:
	ld.param.u32 	%r162, [_Z6kerneliiiPfS_S__param_1];
	ld.param.u32 	%r98, [_Z6kerneliiiPfS_S__param_0];
	setp.ge.s32 	%p33, %r20, %r162;
	setp.ge.s32 	%p34, %r14, %r98;
	or.pred  	%p35, %p33, %p34;
	@%p35 bra 	$L__BB0_25;
	st.global.f32 	[%rd6+8], %f897;
$L__BB0_25:
	ld.param.u32 	%r163, [_Z6kerneliiiPfS_S__param_1];
	ld.param.u32 	%r99, [_Z6kerneliiiPfS_S__param_0];
	setp.ge.s32 	%p36, %r20, %r163;
	setp.ge.s32 	%p37, %r15, %r99;
	or.pred  	%p38, %p36, %p37;
	@%p38 bra 	$L__BB0_27;
	st.global.f32 	[%rd6+12], %f889;
$L__BB0_27:
	ld.param.u32 	%r164, [_Z6kerneliiiPfS_S__param_1];
	ld.param.u32 	%r100, [_Z6kerneliiiPfS_S__param_0];
	setp.ge.s32 	%p39, %r20, %r164;
	setp.ge.s32 	%p40, %r16, %r100;
	or.pred  	%p41, %p39, %p40;
	@%p41 bra 	$L__BB0_29;
	st.global.f32 	[%rd6+16], %f881;
$L__BB0_29:
	ld.param.u32 	%r165, [_Z6kerneliiiPfS_S__param_1];
	ld.param.u32 	%r101, [_Z6kerneliiiPfS_S__param_0];
	setp.ge.s32 	%p42, %r20, %r165;
	setp.ge.s32 	%p43, %r17, %r101;
	or.pred  	%p44, %p42, %p43;
	@%p44 bra 	$L__BB0_31;
	st.global.f32 	[%rd6+20], %f873;
$L__BB0_31:
	ld.param.u32 	%r166, [_Z6kerneliiiPfS_S__param_1];
	ld.param.u32 	%r102, [_Z6kerneliiiPfS_S__param_0];
	setp.ge.s32 	%p45, %r20, %r166;
	setp.ge.s32 	%p46, %r18, %r102;
	or.pred  	%p47, %p45, %p46;
	@%p47 bra 	$L__BB0_33;
	st.global.f32 	[%rd6+24], %f865;
$L__BB0_33:
	ld.param.u32 	%r167, [_Z6kerneliiiPfS_S__param_1];
	ld.param.u32 	%r103, [_Z6kerneliiiPfS_S__param_0];
	setp.ge.s32 	%p48, %r20, %r167;
	setp.ge.s32 	%p49, %r19, %r103;
	or.pred  	%p50, %p48, %p49;
	@%p50 bra 	$L__BB0_35;
	st.global.f32 	[%rd6+28], %f857;
$L__BB0_35:
	ld.param.u64 	%rd37, [_Z6kerneliiiPfS_S__param_5];
	ld.param.u32 	%r168, [_Z6kerneliiiPfS_S__param_1];
	ld.param.u32 	%r104, [_Z6kerneliiiPfS_S__param_0];
	setp.ge.s32 	%p51, %r85, %r104;
	add.s32 	%r22, %r6, 2;
	setp.ge.s32 	%p52, %r22, %r168;
	add.s32 	%r23, %r21, %r104;
	cvta.to.global.u64 	%rd7, %rd37;
	mul.wide.s32 	%rd29, %r23, 4;
	add.s64 	%rd8, %rd7, %rd29;
	or.pred  	%p53, %p52, %p51;
	@%p53 bra 	$L__BB0_37;
	st.global.f32 	[%rd8], %f912;
$L__BB0_37:
	ld.param.u32 	%r169, [_Z6kerneliiiPfS_S__param_1];
	ld.param.u32 	%r105, [_Z6kerneliiiPfS_S__param_0];
	setp.ge.s32 	%p54, %r22, %r169;
	setp.ge.s32 	%p55, %r13, %r105;
	or.pred  	%p56, %p54, %p55;
	@%p56 bra 	$L__BB0_39;
	st.global.f32 	[%rd8+4], %f904;
$L__BB0_39:
	ld.param.u32 	%r170, [_Z6kerneliiiPfS_S__param_1];
	ld.param.u32 	%r106, [_Z6kerneliiiPfS_S__param_0];
	setp.ge.s32 	%p57, %r22, %r170;
	setp.ge.s32 	%p58, %r14, %r106;
	or.pred  	%p59, %p57, %p58;
	@%p59 bra 	$L__BB0_41;
	st.global.f32 	[%rd8+8], %f896;
$L__BB0_41:
	ld.param.u32 	%r171, [_Z6kerneliiiPfS_S__param_1];
	ld.param.u32 	%r107, [_Z6kerneliiiPfS_S__param_0];
	setp.ge.s32 	%p60, %r22, %r171;
	setp.ge.s32 	%p61, %r15, %r107;
	or.pred  	%p62, %p60, %p61;
	@%p62 bra 	$L__BB0_43;
	st.global.f32 	[%rd8+12], %f888;
$L__BB0_43:
	ld.param.u32 	%r172, [_Z6kerneliiiPfS_S__param_1];
	ld.param.u32 	%r108, [_Z6kerneliiiPfS_S__param_0];
	setp.ge.s32 	%p63, %r22, %r172;
	setp.ge.s32 	%p64, %r16, %r108;
	or.pred  	%p65, %p63, %p64;
	@%p65 bra 	$L__BB0_45;
	st.global.f32 	[%rd8+16], %f880;
$L__BB0_45:
	ld.param.u32 	%r173, [_Z6kerneliiiPfS_S__param_1];
	ld.param.u32 	%r109, [_Z6kerneliiiPfS_S__param_0];
	setp.ge.s32 	%p66, %r22, %r173;
	setp.ge.s32 	%p67, %r17, %r109;
	or.pred  	%p68, %p66, %p67;
	@%p68 bra 	$L__BB0_47;
	st.global.f32 	[%rd8+20], %f872;
$L__BB0_47:
	ld.param.u32 	%r174, [_Z6kerneliiiPfS_S__param_1];
	ld.param.u32 	%r110, [_Z6kerneliiiPfS_S__param_0];
	setp.ge.s32 	%p69, %r22, %r174;
	setp.ge.s32 	%p70, %r18, %r110;
	or.pred  	%p71, %p69, %p70;
	@%p71 bra 	$L__BB0_49;
	st.global.f32 	[%rd8+24], %f864;
$L__BB0_49:
	ld.param.u32 	%r175, [_Z6kerneliiiPfS_S__param_1];
	ld.param.u32 	%r111, [_Z6kerneliiiPfS_S__param_0];
	setp.ge.s32 	%p72, %r22, %r175;
	setp.ge.s32 	%p73, %r19, %r111;
	or.pred  	%p74, %p72, %p73;
	@%p74 bra 	$L__BB0_51;
	st.global.f32 	[%rd8+28], %f856;
$L__BB0_51:
	ld.param.u32 	%r176, [_Z6kerneliiiPfS_S__param_1];
	ld.param.u32 	%r112, [_Z6kerneliiiPfS_S__param_0];
	setp.ge.s32 	%p75, %r85, %r112;
	add.s32 	%r24, %r6, 3;
	setp.ge.s32 	%p76, %r24, %r176;
	add.s32 	%r25, %r23, %r112;
	mul.wide.s32 	%rd30, %r25, 4;
	add.s64 	%rd9, %rd7, %rd30;
	or.pred  	%p77, %p76, %p75;
	@%p77 bra 	$L__BB0_53;
	st.global.f32 	[%rd9], %f911;
$L__BB0_53:
	ld.param.u32 	%r177, [_Z6kerneliiiPfS_S__param_1];
	ld.param.u32 	%r113, [_Z6kerneliiiPfS_S__param_0];
	setp.ge.s32 	%p78, %r24, %r177;
	setp.ge.s32 	%p79, %r13, %r113;
	or.pred  	%p80, %p78, %p79;
	@%p80 bra 	$L__BB0_55;
	st.global.f32 	[%rd9+4], %f903;
$L__BB0_55:
	ld.param.u32 	%r178, [_Z6kerneliiiPfS_S__param_1];
	ld.param.u32 	%r114, [_Z6kerneliiiPfS_S__param_0];
	setp.ge.s32 	%p81, %r24, %r178;
	setp.ge.s32 	%p82, %r14, %r114;
	or.pred  	%p83, %p81, %p82;
	@%p83 bra 	$L__BB0_57;
	st.global.f32 	[%rd9+8], %f895;
$L__BB0_57:
	ld.param.u32 	%r179, [_Z6kerneliiiPfS_S__param_1];
	ld.param.u32 	%r115, [_Z6kerneliiiPfS_S__param_0];
	setp.ge.s32 	%p84, %r24, %r179;
	setp.ge.s32 	%p85, %r15, %r115;
	or.pred  	%p86, %p84, %p85;
	@%p86 bra 	$L__BB0_59;
	st.global.f32 	[%rd9+12], %f887;
$L__BB0_59:
	ld.param.u32 	%r180, [_Z6kerneliiiPfS_S__param_1];
	ld.param.u32 	%r116, [_Z6kerneliiiPfS_S__param_0];
	setp.ge.s32 	%p87, %r24, %r180;
	setp.ge.s32 	%p88, %r16, %r116;
	or.pred  	%p89, %p87, %p88;
	@%p89 bra 	$L__BB0_61;
	st.global.f32 	[%rd9+16], %f879;
$L__BB0_61:
	ld.param.u32 	%r181, [_Z6kerneliiiPfS_S__param_1];
	ld.param.u32 	%r117, [_Z6kerneliiiPfS_S__param_0];
	setp.ge.s32 	%p90, %r24, %r181;
	setp.ge.s32 	%p91, %r17, %r117;
	or.pred  	%p92, %p90, %p91;
	@%p92 bra 	$L__BB0_63;
	st.global.f32 	[%rd9+20], %f871;
$L__BB0_63:
	ld.param.u32 	%r182, [_Z6kerneliiiPfS_S__param_1];
	ld.param.u32 	%r118, [_Z6kerneliiiPfS_S__param_0];
	setp.ge.s32 	%p93, %r24, %r182;
	setp.ge.s32 	%p94, %r18, %r118;
	or.pred  	%p95, %p93, %p94;
	@%p95 bra 	$L__BB0_65;
	st.global.f32 	[%rd9+24], %f863;
$L__BB0_65:
	ld.param.u32 	%r183, [_Z6kerneliiiPfS_S__param_1];
	ld.param.u32 	%r119, [_Z6kerneliiiPfS_S__param_0];
	setp.ge.s32 	%p96, %r24, %r183;
	setp.ge.s32 	%p97, %r19, %r119;
	or.pred  	%p98, %p96, %p97;
	@%p98 bra 	$L__BB0_67;
	st.global.f32 	[%rd9+28], %f855;
$L__BB0_67:
	ld.param.u32 	%r184, [_Z6kerneliiiPfS_S__param_1];
	ld.param.u32 	%r120, [_Z6kerneliiiPfS_S__param_0];
	setp.ge.s32 	%p99, %r85, %r120;
	add.s32 	%r26, %r6, 4;
	setp.ge.s32 	%p100, %r26, %r184;
	add.s32 	%r27, %r25, %r120;
	mul.wide.s32 	%rd31, %r27, 4;
	add.s64 	%rd10, %rd7, %rd31;
	or.pred  	%p101, %p100, %p99;
	@%p101 bra 	$L__BB0_69;
	st.global.f32 	[%rd10], %f910;
$L__BB0_69:
	ld.param.u32 	%r185, [_Z6kerneliiiPfS_S__param_1];
	ld.param.u32 	%r121, [_Z6kerneliiiPfS_S__param_0];
	setp.ge.s32 	%p102, %r26, %r185;
	setp.ge.s32 	%p103, %r13, %r121;
	or.pred  	%p104, %p102, %p103;
	@%p104 bra 	$L__BB0_71;
	st.global.f32 	[%rd10+4], %f902;
$L__BB0_71:
	ld.param.u32 	%r186, [_Z6kerneliiiPfS_S__param_1];
	ld.param.u32 	%r122, [_Z6kerneliiiPfS_S__param_0];
	setp.ge.s32 	%p105, %r26, %r186;
	setp.ge.s32 	%p106, %r14, %r122;
	or.pred  	%p107, %p105, %p106;
	@%p107 bra 	$L__BB0_73;
	st.global.f32 	[%rd10+8], %f894;
$L__BB0_73:
	ld.param.u32 	%r187, [_Z6kerneliiiPfS_S__param_1];
	ld.param.u32 	%r123, [_Z6kerneliiiPfS_S__param_0];
	setp.ge.s32 	%p108, %r26, %r187;
	setp.ge.s32 	%p109, %r15, %r123;
	or.pred  	%p110, %p108, %p109;
	@%p110 bra 	$L__BB0_75;
	st.global.f32 	[%rd10+12], %f886;
$L__BB0_75:
	ld.param.u32 	%r188, [_Z6kerneliiiPfS_S__param_1];
	ld.param.u32 	%r124, [_Z6kerneliiiPfS_S__param_0];
	setp.ge.s32 	%p111, %r26, %r188;
	setp.ge.s32 	%p112, %r16, %r124;
	or.pred  	%p113, %p111, %p112;
	@%p113 bra 	$L__BB0_77;
	st.global.f32 	[%rd10+16], %f878;
$L__BB0_77:
	ld.param.u32 	%r189, [_Z6kerneliiiPfS_S__param_1];
	ld.param.u32 	%r125, [_Z6kerneliiiPfS_S__param_0];
	setp.ge.s32 	%p114, %r26, %r189;
	setp.ge.s32 	%p115, %r17, %r125;
	or.pred  	%p116, %p114, %p115;
	@%p116 bra 	$L__BB0_79;
	st.global.f32 	[%rd10+20], %f870;
$L__BB0_79:
	ld.param.u32 	%r190, [_Z6kerneliiiPfS_S__param_1];
	ld.param.u32 	%r126, [_Z6kerneliiiPfS_S__param_0];
	setp.ge.s32 	%p117, %r26, %r190;
	setp.ge.s32 	%p118, %r18, %r126;
	or.pred  	%p119, %p117, %p118;
	@%p119 bra 	$L__BB0_81;
	st.global.f32 	[%rd10+24], %f862;
$L__BB0_81:
	ld.param.u32 	%r191, [_Z6kerneliiiPfS_S__param_1];
	ld.param.u32 	%r127, [_Z6kerneliiiPfS_S__param_0];
	setp.ge.s32 	%p120, %r26, %r191;
	setp.ge.s32 	%p121, %r19, %r127;
	or.pred  	%p122, %p120, %p121;
	@%p122 bra 	$L__BB0_83;
	st.global.f32 	[%rd10+28], %f854;
$L__BB0_83:
	ld.param.u32 	%r192, [_Z6kerneliiiPfS_S__param_1];
	ld.param.u32 	%r128, [_Z6kerneliiiPfS_S__param_0];
	setp.ge.s32 	%p123, %r85, %r128;
	add.s32 	%r28, %r6, 5;
	setp.ge.s32 	%p124, %r28, %r192;
	add.s32 	%r29, %r27, %r128;
	mul.wide.s32 	%rd32, %r29, 4;
	add.s64 	%rd11, %rd7, %rd32;
	or.pred  	%p125, %p124, %p123;
	@%p125 bra 	$L__BB0_85;
	st.global.f32 	[%rd11], %f909;
$L__BB0_85:
	ld.param.u32 	%r193, [_Z6kerneliiiPfS_S__param_1];
	ld.param.u32 	%r129, [_Z6kerneliiiPfS_S__param_0];
	setp.ge.s32 	%p126, %r28, %r193;
	setp.ge.s32 	%p127, %r13, %r129;
	or.pred  	%p128, %p126, %p127;
	@%p128 bra 	$L__BB0_87;
	st.global.f32 	[%rd11+4], %f901;
$L__BB0_87:
	ld.param.u32 	%r194, [_Z6kerneliiiPfS_S__param_1];
	ld.param.u32 	%r130, [_Z6kerneliiiPfS_S__param_0];
	setp.ge.s32 	%p129, %r28, %r194;
	setp.ge.s32 	%p130, %r14, %r130;
	or.pred  	%p131, %p129, %p130;
	@%p131 bra 	$L__BB0_89;
	st.global.f32 	[%rd11+8], %f893;
$L__BB0_89:
	ld.param.u32 	%r195, [_Z6kerneliiiPfS_S__param_1];
	ld.param.u32 	%r131, [_Z6kerneliiiPfS_S__param_0];
	setp.ge.s32 	%p132, %r28, %r195;
	setp.ge.s32 	%p133, %r15, %r131;
	or.pred  	%p134, %p132, %p133;
	@%p134 bra 	$L__BB0_91;
	st.global.f32 	[%rd11+12], %f885;
$L__BB0_91:
	ld.param.u32 	%r196, [_Z6kerneliiiPfS_S__param_1];
	ld.param.u32 	%r132, [_Z6kerneliiiPfS_S__param_0];
	setp.ge.s32 	%p135, %r28, %r196;
	setp.ge.s32 	%p136, %r16, %r132;
	or.pred  	%p137, %p135, %p136;
	@%p137 bra 	$L__BB0_93;
	st.global.f32 	[%rd11+16], %f877;
$L__BB0_93:
	ld.param.u32 	%r197, [_Z6kerneliiiPfS_S__param_1];
	ld.param.u32 	%r133, [_Z6kerneliiiPfS_S__param_0];
	setp.ge.s32 	%p138, %r28, %r197;
	setp.ge.s32 	%p139, %r17, %r133;
	or.pred  	%p140, %p138, %p139;
	@%p140 bra 	$L__BB0_95;
	st.global.f32 	[%rd11+20], %f869;
$L__BB0_95:
	ld.param.u32 	%r198, [_Z6kerneliiiPfS_S__param_1];
	ld.param.u32 	%r134, [_Z6kerneliiiPfS_S__param_0];
	setp.ge.s32 	%p141, %r28, %r198;
	setp.ge.s32 	%p142, %r18, %r134;
	or.pred  	%p143, %p141, %p142;
	@%p143 bra 	$L__BB0_97;
	st.global.f32 	[%rd11+24], %f861;
$L__BB0_97:
	ld.param.u32 	%r199, [_Z6kerneliiiPfS_S__param_1];
	ld.param.u32 	%r135, [_Z6kerneliiiPfS_S__param_0];
	setp.ge.s32 	%p144, %r28, %r199;
	setp.ge.s32 	%p145, %r19, %r135;
	or.pred  	%p146, %p144, %p145;
	@%p146 bra 	$L__BB0_99;
	st.global.f32 	[%rd11+28], %f853;
$L__BB0_99:
	ld.param.u32 	%r200, [_Z6kerneliiiPfS_S__param_1];
	ld.param.u32 	%r136, [_Z6kerneliiiPfS_S__param_0];
	setp.ge.s32 	%p147, %r85, %r136;
	add.s32 	%r30, %r6, 6;
	setp.ge.s32 	%p148, %r30, %r200;
	add.s32 	%r31, %r29, %r136;
	mul.wide.s32 	%rd33, %r31, 4;
	add.s64 	%rd12, %rd7, %rd33;
	or.pred  	%p149, %p148, %p147;
	@%p149 bra 	$L__BB0_101;
	st.global.f32 	[%rd12], %f908;
$L__BB0_101:
	ld.param.u32 	%r201, [_Z6kerneliiiPfS_S__param_1];
	ld.param.u32 	%r137, [_Z6kerneliiiPfS_S__param_0];
	setp.ge.s32 	%p150, %r30, %r201;
	setp.ge.s32 	%p151, %r13, %r137;
	or.pred  	%p152, %p150, %p151;
	@%p152 bra 	$L__BB0_103;
	st.global.f32 	[%rd12+4], %f900;
$L__BB0_103:
	ld.param.u32 	%r202, [_Z6kerneliiiPfS_S__param_1];
	ld.param.u32 	%r138, [_Z6kerneliiiPfS_S__param_0];
	setp.ge.s32 	%p153, %r30, %r202;
	setp.ge.s32 	%p154, %r14, %r138;
	or.pred  	%p155, %p153, %p154;
	@%p155 bra 	$L__BB0_105;
	st.global.f32 	[%rd12+8], %f892;
$L__BB0_105:
	ld.param.u32 	%r203, [_Z6kerneliiiPfS_S__param_1];
	ld.param.u32 	%r139, [_Z6kerneliiiPfS_S__param_0];
	setp.ge.s32 	%p156, %r30, %r203;
	setp.ge.s32 	%p157, %r15, %r139;
	or.pred  	%p158, %p156, %p157;
	@%p158 bra 	$L__BB0_107;
	st.global.f32 	[%rd12+12], %f884;
$L__BB0_107:
	ld.param.u32 	%r204, [_Z6kerneliiiPfS_S__param_1];
	ld.param.u32 	%r140, [_Z6kerneliiiPfS_S__param_0];
	setp.ge.s32 	%p159, %r30, %r204;
	setp.ge.s32 	%p160, %r16, %r140;
	or.pred  	%p161, %p159, %p160;
	@%p161 bra 	$L__BB0_109;
	st.global.f32 	[%rd12+16], %f876;
$L__BB0_109:
	ld.param.u32 	%r205, [_Z6kerneliiiPfS_S__param_1];
	ld.param.u32 	%r141, [_Z6kerneliiiPfS_S__param_0];
	setp.ge.s32 	%p162, %r30, %r205;
	setp.ge.s32 	%p163, %r17, %r141;
	or.pred  	%p164, %p162, %p163;
	@%p164 bra 	$L__BB0_111;
	st.global.f32 	[%rd12+20], %f868;
$L__BB0_111:
	ld.param.u32 	%r206, [_Z6kerneliiiPfS_S__param_1];
	ld.param.u32 	%r142, [_Z6kerneliiiPfS_S__param_0];
	setp.ge.s32 	%p165, %r30, %r206;
	setp.ge.s32 	%p166, %r18, %r142;
	or.pred  	%p167, %p165, %p166;
	@%p167 bra 	$L__BB0_113;
	st.global.f32 	[%rd12+24], %f860;
$L__BB0_113:
	ld.param.u32 	%r207, [_Z6kerneliiiPfS_S__param_1];
	ld.param.u32 	%r143, [_Z6kerneliiiPfS_S__param_0];
	setp.ge.s32 	%p168, %r30, %r207;
	setp.ge.s32 	%p169, %r19, %r143;
	or.pred  	%p170, %p168, %p169;
	@%p170 bra 	$L__BB0_115;
	st.global.f32 	[%rd12+28], %f852;
$L__BB0_115:
	ld.param.u32 	%r208, [_Z6kerneliiiPfS_S__param_1];
	ld.param.u32 	%r144, [_Z6kerneliiiPfS_S__param_0];
	setp.ge.s32 	%p171, %r85, %r144;
	add.s32 	%r32, %r6, 7;
	setp.ge.s32 	%p172, %r32, %r208;
	add.s32 	%r86, %r31, %r144;
	mul.wide.s32 	%rd34, %r86, 4;
	add.s64 	%rd13, %rd7, %rd34;
	or.pred  	%p173, %p172, %p171;
	@%p173 bra 	$L__BB0_117;
	st.global.f32 	[%rd13], %f907;
$L__BB0_117:
	ld.param.u32 	%r209, [_Z6kerneliiiPfS_S__param_1];
	ld.param.u32 	%r145, [_Z6kerneliiiPfS_S__param_0];
	setp.ge.s32 	%p174, %r32, %r209;
	setp.ge.s32 	%p175, %r13, %r145;
	or.pred  	%p176, %p174, %p175;
	@%p176 bra 	$L__BB0_119;
	st.global.f32 	[%rd13+4], %f899;
$L__BB0_119:
	ld.param.u32 	%r210, [_Z6kerneliiiPfS_S__param_1];
	ld.param.u32 	%r146, [_Z6kerneliiiPfS_S__param_0];
	setp.ge.s32 	%p177, %r32, %r210;
	setp.ge.s32 	%p178, %r14, %r146;
	or.pred  	%p179, %p177, %p178;
	@%p179 bra 	$L__BB0_121;
	st.global.f32 	[%rd13+8], %f891;
$L__BB0_121:
	ld.param.u32 	%r211, [_Z6kerneliiiPfS_S__param_1];
	ld.param.u32 	%r147, [_Z6kerneliiiPfS_S__param_0];
	setp.ge.s32 	%p180, %r32, %r211;
	setp.ge.s32 	%p181, %r15, %r147;
	or.pred  	%p182, %p180, %p181;
	@%p182 bra 	$L__BB0_123;
	st.global.f32 	[%rd13+12], %f883;
$L__BB0_123:
	ld.param.u32 	%r212, [_Z6kerneliiiPfS_S__param_1];
	ld.param.u32 	%r148, [_Z6kerneliiiPfS_S__param_0];
	setp.ge.s32 	%p183, %r32, %r212;
	setp.ge.s32 	%p184, %r16, %r148;
	or.pred  	%p185, %p183, %p184;
	@%p185 bra 	$L__BB0_125;
	st.global.f32 	[%rd13+16], %f875;
$L__BB0_125:
	ld.param.u32 	%r213, [_Z6kerneliiiPfS_S__param_1];
	ld.param.u32 	%r149, [_Z6kerneliiiPfS_S__param_0];
	setp.ge.s32 	%p186, %r32, %r213;
	setp.ge.s32 	%p187, %r17, %r149;
	or.pred  	%p188, %p186, %p187;
	@%p188 bra 	$L__BB0_127;
	st.global.f32 	[%rd13+20], %f867;
$L__BB0_127:
	ld.param.u32 	%r214, [_Z6kerneliiiPfS_S__param_1];
	ld.param.u32 	%r150, [_Z6kerneliiiPfS_S__param_0];
	setp.ge.s32 	%p189, %r32, %r214;
	setp.ge.s32 	%p190, %r18, %r150;
	or.pred  	%p191, %p189, %p190;
	@%p191 bra 	$L__BB0_129;
	st.global.f32 	[%rd13+24], %f859;
$L__BB0_129:
	ld.param.u32 	%r215, [_Z6kerneliiiPfS_S__param_1];
	ld.param.u32 	%r151, [_Z6kerneliiiPfS_S__param_0];
	setp.ge.s32 	%p192, %r32, %r215;
	setp.ge.s32 	%p193, %r19, %r151;
	or.pred  	%p194, %p192, %p193;
	@%p194 bra 	$L__BB0_131;
	st.global.f32 	[%rd13+28], %f851;
$L__BB0_131:
	ret;

}


// ===== COMPILED SASS (sm_100) =====

	.target	sm_100

	.elftype	@"ET_EXEC"


//--------------------- .note.nv.tkinfo           --------------------------
	.section	.note.nv.tkinfo,"",@"SHT_NOTE"
	.sectionflags	@"SHF_NOTE_NV_TKINFO"
	.tkinfo
        /*0018*/ 	.word	0x00000002
        /*0030*/ 	.string	""
        /*0030*/ 	.string	"ptxas"
        /*0030*/ 	.string	"Cuda compilation tools, release 13.0, V13.0.88"
        /*0030*/ 	.string	"Build cuda_13.0.r13.0/compiler.36424714_0"
        /*0030*/ 	.string	"-arch sm_100 -m 64 "



//--------------------- .note.nv.cuinfo           --------------------------
	.section	.note.nv.cuinfo,"",@"SHT_NOTE"
	.sectionflags	@"SHF_NOTE_NV_CUINFO"
        /*0018*/ 	.short	0x0002
        /*001a*/ 	.short	0x0064
        /*001c*/ 	.short	0x0082
	.zero		2


//--------------------- .nv.info                  --------------------------
	.section	.nv.info,"",@"SHT_CUDA_INFO"
	.align	4


	//----- nvinfo : EIATTR_REGCOUNT
	.align		4
        /*0000*/ 	.byte	0x04, 0x2f
        /*0002*/ 	.short	(.L_1 - .L_0)
	.align		4
.L_0:
        /*0004*/ 	.word	index@(_Z6kerneliiiPfS_S_)
        /*0008*/ 	.word	0x00000073


	//----- nvinfo : EIATTR_FRAME_SIZE
	.align		4
.L_1:
        /*000c*/ 	.byte	0x04, 0x11
        /*000e*/ 	.short	(.L_3 - .L_2)
	.align		4
.L_2:
        /*0010*/ 	.word	index@(_Z6kerneliiiPfS_S_)
        /*0014*/ 	.word	0x00000000


	//----- nvinfo : EIATTR_MIN_STACK_SIZE
	.align		4
.L_3:
        /*0018*/ 	.byte	0x04, 0x12
        /*001a*/ 	.short	(.L_5 - .L_4)
	.align		4
.L_4:
        /*001c*/ 	.word	index@(_Z6kerneliiiPfS_S_)
        /*0020*/ 	.word	0x00000000
.L_5:


//--------------------- .nv.compat                --------------------------
	.section	.nv.compat,"",@"SHT_CUDA_COMPAT_INFO"
	.align	4
        /*0000*/ 	.byte	0x02, 0x09, 0x00, 0x00, 0x02, 0x02, 0x01, 0x00, 0x02, 0x05, 0x05, 0x00, 0x03, 0x07, 0x01, 0x01
        /*0010*/ 	.byte	0x02, 0x03, 0x00, 0x00, 0x02, 0x06, 0x01, 0x00, 0x04, 0x0b, 0x08, 0x00, 0x09, 0x00, 0x00, 0x00
        /*0020*/ 	.byte	0x00, 0x00, 0x00, 0x00


//--------------------- .nv.info._Z6kerneliiiPfS_S_ --------------------------
	.section	.nv.info._Z6kerneliiiPfS_S_,"",@"SHT_CUDA_INFO"
	.sectionflags	@""
	.align	4


	//----- nvinfo : EIATTR_CUDA_API_VERSION
	.align		4
        /*0000*/ 	.byte	0x04, 0x37
        /*0002*/ 	.short	(.L_7 - .L_6)
.L_6:
        /*0004*/ 	.word	0x00000082


	//----- nvinfo : EIATTR_KPARAM_INFO
	.align		4
.L_7:
        /*0008*/ 	.byte	0x04, 0x17
        /*000a*/ 	.short	(.L_9 - .L_8)
.L_8:
        /*000c*/ 	.word	0x00000000
        /*0010*/ 	.short	0x0005
        /*0012*/ 	.short	0x0020
        /*0014*/ 	.byte	0x00, 0xf5, 0x21, 0x00


	//----- nvinfo : EIATTR_KPARAM_INFO
	.align		4
.L_9:
        /*0018*/ 	.byte	0x04, 0x17
        /*001a*/ 	.short	(.L_11 - .L_10)
.L_10:
        /*001c*/ 	.word	0x00000000
        /*0020*/ 	.short	0x0004
        /*0022*/ 	.short	0x0018
        /*0024*/ 	.byte	0x00, 0xf5, 0x21, 0x00


	//----- nvinfo : EIATTR_KPARAM_INFO
	.align		4
.L_11:
        /*0028*/ 	.byte	0x04, 0x17
        /*002a*/ 	.short	(.L_13 - .L_12)
.L_12:
        /*002c*/ 	.word	0x00000000
        /*0030*/ 	.short	0x0003
        /*0032*/ 	.short	0x0010
        /*0034*/ 	.byte	0x00, 0xf5, 0x21, 0x00


	//----- nvinfo : EIATTR_KPARAM_INFO
	.align		4
.L_13:
        /*0038*/ 	.byte	0x04, 0x17
        /*003a*/ 	.short	(.L_15 - .L_14)
.L_14:
        /*003c*/ 	.word	0x00000000
        /*0040*/ 	.short	0x0002
        /*0042*/ 	.short	0x0008
        /*0044*/ 	.byte	0x00, 0xf0, 0x11, 0x00


	//----- nvinfo : EIATTR_KPARAM_INFO
	.align		4
.L_15:
        /*0048*/ 	.byte	0x04, 0x17
        /*004a*/ 	.short	(.L_17 - .L_16)
.L_16:
        /*004c*/ 	.word	0x00000000
        /*0050*/ 	.short	0x0001
        /*0052*/ 	.short	0x0004
        /*0054*/ 	.byte	0x00, 0xf0, 0x11, 0x00


	//----- nvinfo : EIATTR_KPARAM_INFO
	.align		4
.L_17:
        /*0058*/ 	.byte	0x04, 0x17
        /*005a*/ 	.short	(.L_19 - .L_18)
.L_18:
        /*005c*/ 	.word	0x00000000
        /*0060*/ 	.short	0x0000
        /*0062*/ 	.short	0x0000
        /*0064*/ 	.byte	0x00, 0xf0, 0x11, 0x00


	//----- nvinfo : EIATTR_SPARSE_MMA_MASK
	.align		4
.L_19:
        /*0068*/ 	.byte	0x03, 0x50
        /*006a*/ 	.short	0x0000


	//----- nvinfo : EIATTR_MAXREG_COUNT
	.align		4
        /*006c*/ 	.byte	0x03, 0x1b
        /*006e*/ 	.short	0x00ff


	//----- nvinfo : EIATTR_NUM_BARRIERS
	.align		4
        /*0070*/ 	.byte	0x02, 0x4c
        /*0072*/ 	.byte	0x01
	.zero		1


	//----- nvinfo : EIATTR_MERCURY_ISA_VERSION
	.align		4
        /*0074*/ 	.byte	0x03, 0x5f
        /*0076*/ 	.short	0x0101


	//----- nvinfo : EIATTR_VRC_CTA_INIT_COUNT
	.align		4
        /*0078*/ 	.byte	0x02, 0x4a
	.zero		1
	.zero		1


	//----- nvinfo : EIATTR_EXIT_INSTR_OFFSETS
	.align		4
        /*007c*/ 	.byte	0x04, 0x1c
        /*007e*/ 	.short	(.L_21 - .L_20)


	//   ....[0]....
.L_20:
        /*0080*/ 	.word	0x000034e0


	//   ....[1]....
        /*0084*/ 	.word	0x00003500


	//----- nvinfo : EIATTR_CBANK_PARAM_SIZE
	.align		4
.L_21:
        /*0088*/ 	.byte	0x03, 0x19
        /*008a*/ 	.short	0x0028


	//----- nvinfo : EIATTR_PARAM_CBANK
	.align		4
        /*008c*/ 	.byte	0x04, 0x0a
        /*008e*/ 	.short	(.L_23 - .L_22)
	.align		4
.L_22:
        /*0090*/ 	.word	index@(.nv.constant0._Z6kerneliiiPfS_S_)
        /*0094*/ 	.short	0x0380
        /*0096*/ 	.short	0x0028


	//----- nvinfo : EIATTR_SW_WAR
	.align		4
.L_23:
        /*0098*/ 	.byte	0x04, 0x36
        /*009a*/ 	.short	(.L_25 - .L_24)
.L_24:
        /*009c*/ 	.word	0x00000008
.L_25:


//--------------------- .nv.callgraph             --------------------------
	.section	.nv.callgraph,"",@"SHT_CUDA_CALLGRAPH"
	.align	4
	.sectionentsize	8
	.align		4
        /*0000*/ 	.word	0x00000000
	.align		4
        /*0004*/ 	.word	0xffffffff
	.align		4
        /*0008*/ 	.word	0x00000000
	.align		4
        /*000c*/ 	.word	0xfffffffe
	.align		4
        /*0010*/ 	.word	0x00000000
	.align		4
        /*0014*/ 	.word	0xfffffffd
	.align		4
        /*0018*/ 	.word	0x00000000
	.align		4
        /*001c*/ 	.word	0xfffffffc


//--------------------- .text._Z6kerneliiiPfS_S_  --------------------------
	.section	.text._Z6kerneliiiPfS_S_,"ax",@progbits
	.align	128
        .global         _Z6kerneliiiPfS_S_
        .type           _Z6kerneliiiPfS_S_,@function
        .size           _Z6kerneliiiPfS_S_,(.L_x_3 - _Z6kerneliiiPfS_S_)
        .other          _Z6kerneliiiPfS_S_,@"STO_CUDA_ENTRY STV_DEFAULT"
_Z6kerneliiiPfS_S_:
.text._Z6kerneliiiPfS_S_:
[----:B------:R-:W-:Y:S01]  /*0000*/  LDC R1, c[0x0][0x37c] ;  /* 0x0000df00ff017b82 */ /* 0x000fe20000000800 */
[----:B------:R-:W0:Y:S01]  /*0010*/  LDCU UR6, c[0x0][0x388] ;  /* 0x00007100ff0677ac */ /* 0x000e220008000800 */
[----:B------:R-:W1:Y:S01]  /*0020*/  S2R R2, SR_TID.X ;  /* 0x0000000000027919 */ /* 0x000e620000002100 */
[----:B------:R-:W-:Y:S01]  /*0030*/  HFMA2 R98, -RZ, RZ, 0, 0 ;  /* 0x00000000ff627431 */ /* 0x000fe200000001ff */
[----:B------:R-:W-:Y:S01]  /*0040*/  CS2R R84, SRZ ;  /* 0x0000000000547805 */ /* 0x000fe2000001ff00 */
[----:B------:R-:W-:Y:S01]  /*0050*/  HFMA2 R90, -RZ, RZ, 0, 0 ;  /* 0x00000000ff5a7431 */ /* 0x000fe200000001ff */
[----:B------:R-:W-:Y:S01]  /*0060*/  CS2R R82, SRZ ;  /* 0x0000000000527805 */ /* 0x000fe2000001ff00 */
[----:B------:R-:W-:Y:S01]  /*0070*/  HFMA2 R0, -RZ, RZ, 0, 0 ;  /* 0x00000000ff007431 */ /* 0x000fe200000001ff */
[----:B------:R-:W-:Y:S01]  /*0080*/  CS2R R80, SRZ ;  /* 0x0000000000507805 */ /* 0x000fe2000001ff00 */
[----:B------:R-:W-:Y:S01]  /*0090*/  HFMA2 R3, -RZ, RZ, 0, 0 ;  /* 0x00000000ff037431 */ /* 0x000fe200000001ff */
[----:B------:R-:W-:-:S02]  /*00a0*/  CS2R R62, SRZ ;  /* 0x00000000003e7805 */ /* 0x000fc4000001ff00 */
[----:B------:R-:W-:Y:S02]  /*00b0*/  CS2R R58, SRZ ;  /* 0x00000000003a7805 */ /* 0x000fe4000001ff00 */
[----:B------:R-:W-:Y:S02]  /*00c0*/  CS2R R46, SRZ ;  /* 0x00000000002e7805 */ /* 0x000fe4000001ff00 */
[----:B------:R-:W-:Y:S02]  /*00d0*/  CS2R R14, SRZ ;  /* 0x00000000000e7805 */ /* 0x000fe4000001ff00 */
[----:B------:R-:W-:Y:S02]  /*00e0*/  CS2R R78, SRZ ;  /* 0x00000000004e7805 */ /* 0x000fe4000001ff00 */
[----:B------:R-:W-:Y:S02]  /*00f0*/  CS2R R76, SRZ ;  /* 0x00000000004c7805 */ /* 0x000fe4000001ff00 */
[----:B------:R-:W-:-:S02]  /*0100*/  CS2R R74, SRZ ;  /* 0x00000000004a7805 */ /* 0x000fc4000001ff00 */
[----:B------:R-:W-:Y:S02]  /*0110*/  CS2R R72, SRZ ;  /* 0x0000000000487805 */ /* 0x000fe4000001ff00 */
[----:B------:R-:W-:Y:S01]  /*0120*/  CS2R R48, SRZ ;  /* 0x0000000000307805 */ /* 0x000fe2000001ff00 */
[----:B0-----:R-:W-:Y:S01]  /*0130*/  UISETP.GE.AND UP0, UPT, UR6, 0x1, UPT ;  /* 0x000000010600788c */ /* 0x001fe2000bf06270 */
[----:B------:R-:W-:Y:S02]  /*0140*/  CS2R R18, SRZ ;  /* 0x0000000000127805 */ /* 0x000fe4000001ff00 */
[----:B------:R-:W-:Y:S02]  /*0150*/  CS2R R10, SRZ ;  /* 0x00000000000a7805 */ /* 0x000fe4000001ff00 */
[----:B------:R-:W-:Y:S02]  /*0160*/  CS2R R4, SRZ ;  /* 0x0000000000047805 */ /* 0x000fe4000001ff00 */
[----:B------:R-:W-:-:S02]  /*0170*/  MOV R92, RZ ;  /* 0x000000ff005c7202 */ /* 0x000fc40000000f00 */
[----:B------:R-:W-:Y:S02]  /*0180*/  CS2R R70, SRZ ;  /* 0x0000000000467805 */ /* 0x000fe4000001ff00 */
[----:B------:R-:W-:Y:S02]  /*0190*/  MOV R88, RZ ;  /* 0x000000ff00587202 */ /* 0x000fe40000000f00 */
[----:B------:R-:W-:Y:S02]  /*01a0*/  CS2R R56, SRZ ;  /* 0x0000000000387805 */ /* 0x000fe4000001ff00 */
[----:B------:R-:W-:Y:S02]  /*01b0*/  CS2R R44, SRZ ;  /* 0x00000000002c7805 */ /* 0x000fe4000001ff00 */
[----:B------:R-:W-:Y:S02]  /*01c0*/  CS2R R12, SRZ ;  /* 0x00000000000c7805 */ /* 0x000fe4000001ff00 */
[----:B------:R-:W-:-:S02]  /*01d0*/  MOV R86, RZ ;  /* 0x000000ff00567202 */ /* 0x000fc40000000f00 */
[----:B------:R-:W-:Y:S02]  /*01e0*/  CS2R R66, SRZ ;  /* 0x0000000000427805 */ /* 0x000fe4000001ff00 */
[----:B------:R-:W-:Y:S02]  /*01f0*/  CS2R R68, SRZ ;  /* 0x0000000000447805 */ /* 0x000fe4000001ff00 */
[----:B------:R-:W-:Y:S02]  /*0200*/  CS2R R54, SRZ ;  /* 0x0000000000367805 */ /* 0x000fe4000001ff00 */
[----:B------:R-:W-:Y:S02]  /*0210*/  CS2R R16, SRZ ;  /* 0x0000000000107805 */ /* 0x000fe4000001ff00 */
[----:B------:R-:W-:Y:S02]  /*0220*/  CS2R R64, SRZ ;  /* 0x0000000000407805 */ /* 0x000fe4000001ff00 */
[----:B------:R-:W-:-:S02]  /*0230*/  CS2R R52, SRZ ;  /* 0x0000000000347805 */ /* 0x000fc4000001ff00 */
[----:B------:R-:W-:Y:S02]  /*0240*/  CS2R R60, SRZ ;  /* 0x00000000003c7805 */ /* 0x000fe4000001ff00 */
[----:B------:R-:W-:Y:S02]  /*0250*/  CS2R R50, SRZ ;  /* 0x0000000000327805 */ /* 0x000fe4000001ff00 */
[----:B------:R-:W-:Y:S02]  /*0260*/  CS2R R6, SRZ ;  /* 0x0000000000067805 */ /* 0x000fe4000001ff00 */
[----:B------:R-:W-:Y:S01]  /*0270*/  MOV R9, RZ ;  /* 0x000000ff00097202 */ /* 0x000fe20000000f00 */
[----:B------:R-:W0:Y:S01]  /*0280*/  LDCU.64 UR10, c[0x0][0x358] ;  /* 0x00006b00ff0a77ac */ /* 0x000e220008000a00 */
[----:B-1----:R-:W-:Y:S05]  /*0290*/  BRA.U !UP0, `(.L_x_0) ;  /* 0x0000002508947547 */ /* 0x002fea000b800000 */
[----:B------:R-:W1:Y:S01]  /*02a0*/  S2R R25, SR_CTAID.X ;  /* 0x0000000000197919 */ /* 0x000e620000002500 */
[----:B------:R-:W2:Y:S01]  /*02b0*/  LDCU UR7, c[0x0][0x380] ;  /* 0x00007000ff0777ac */ /* 0x000ea20008000800 */
[----:B------:R-:W3:Y:S01]  /*02c0*/  LDC.64 R22, c[0x0][0x398] ;  /* 0x0000e600ff167b82 */ /* 0x000ee20000000a00 */
[----:B------:R-:W-:Y:S01]  /*02d0*/  LOP3.LUT R8, R2, 0x7, RZ, 0xc0, !PT ;  /* 0x0000000702087812 */ /* 0x000fe200078ec0ff */
[----:B------:R-:W4:Y:S01]  /*02e0*/  S2R R27, SR_CTAID.Y ;  /* 0x00000000001b7919 */ /* 0x000f220000002600 */
[----:B------:R-:W-:Y:S01]  /*02f0*/  USHF.R.S32.HI UR5, URZ, 0x1f, UR6 ;  /* 0x0000001fff057899 */ /* 0x000fe20008011406 */
[----:B------:R-:W-:-:S03]  /*0300*/  MOV R98, RZ ;  /* 0x000000ff00627202 */ /* 0x000fc60000000f00 */
[----:B------:R-:W-:Y:S01]  /*0310*/  ULEA.HI UR5, UR5, UR6, URZ, 0x3 ;  /* 0x0000000605057291 */ /* 0x000fe2000f8f18ff */
[----:B------:R-:W5:Y:S03]  /*0320*/  LDC.64 R20, c[0x0][0x390] ;  /* 0x0000e400ff147b82 */ /* 0x000f660000000a00 */
[----:B------:R-:W-:Y:S02]  /*0330*/  USHF.R.U32.HI UR5, URZ, 0x3, UR5 ;  /* 0x00000003ff057899 */ /* 0x000fe40008011605 */
[----:B--2---:R-:W-:-:S04]  /*0340*/  USHF.R.S32.HI UR4, URZ, 0x1f, UR7 ;  /* 0x0000001fff047899 */ /* 0x004fc80008011407 */
[----:B------:R-:W-:-:S04]  /*0350*/  ULEA.HI UR4, UR4, UR7, URZ, 0x3 ;  /* 0x0000000704047291 */ /* 0x000fc8000f8f18ff */
[----:B------:R-:W-:Y:S02]  /*0360*/  USHF.R.U32.HI UR7, URZ, 0x3, UR4 ;  /* 0x00000003ff077899 */ /* 0x000fe40008011604 */
[----:B------:R-:W-:Y:S01]  /*0370*/  ULOP3.LUT UR4, UR4, 0xfffffff8, URZ, 0xc0, !UPT ;  /* 0xfffffff804047892 */ /* 0x000fe2000f8ec0ff */
[----:B-1----:R-:W-:Y:S02]  /*0380*/  LEA R25, R25, R8, 0x3 ;  /* 0x0000000819197211 */ /* 0x002fe400078e18ff */
[----:B----4-:R-:W-:Y:S02]  /*0390*/  LEA R8, R27, R2, 0x6 ;  /* 0x000000021b087211 */ /* 0x010fe400078e30ff */
[----:B------:R-:W-:-:S03]  /*03a0*/  SHF.R.U32.HI R2, RZ, 0x3, R2 ;  /* 0x00000003ff027819 */ /* 0x000fc60000011602 */
[----:B------:R-:W-:Y:S01]  /*03b0*/  IMAD R8, R8, UR5, RZ ;  /* 0x0000000508087c24 */ /* 0x000fe2000f8e02ff */
[----:B------:R-:W-:Y:S01]  /*03c0*/  UIADD3 UR5, UPT, UPT, UR6, -0x1, URZ ;  /* 0xffffffff06057890 */ /* 0x000fe2000fffe0ff */
[----:B------:R-:W-:-:S03]  /*03d0*/  IMAD R2, R2, UR7, R25 ;  /* 0x0000000702027c24 */ /* 0x000fc6000f8e0219 */
[----:B------:R-:W-:Y:S01]  /*03e0*/  SHF.L.U32 R25, R8, 0x3, RZ ;  /* 0x0000000308197819 */ /* 0x000fe200000006ff */
[----:B------:R-:W-:Y:S01]  /*03f0*/  USHF.R.U32.HI UR5, URZ, 0x3, UR5 ;  /* 0x00000003ff057899 */ /* 0x000fe20008011605 */
[----:B------:R-:W-:Y:S02]  /*0400*/  SHF.L.U32 R27, R2, 0x3, RZ ;  /* 0x00000003021b7819 */ /* 0x000fe400000006ff */
[----:B------:R-:W-:Y:S01]  /*0410*/  MOV R8, RZ ;  /* 0x000000ff00087202 */ /* 0x000fe20000000f00 */
[----:B---3--:R-:W-:Y:S01]  /*0420*/  IMAD.WIDE.U32 R22, R25, 0x4, R22 ;  /* 0x0000000419167825 */ /* 0x008fe200078e0016 */
[----:B------:R-:W-:-:S03]  /*0430*/  UIADD3 UR5, UPT, UPT, -UR5, URZ, URZ ;  /* 0x000000ff05057290 */ /* 0x000fc6000fffe1ff */
[----:B-----5:R-:W-:Y:S01]  /*0440*/  IMAD.WIDE R20, R27, 0x4, R20 ;  /* 0x000000041b147825 */ /* 0x020fe200078e0214 */
[----:B------:R-:W-:Y:S02]  /*0450*/  IADD3 R96, P0, PT, R22, 0x10, RZ ;  /* 0x0000001016607810 */ /* 0x000fe40007f1e0ff */
[----:B------:R-:W-:Y:S02]  /*0460*/  IADD3 R94, P1, PT, R20, 0x10, RZ ;  /* 0x00000010145e7810 */ /* 0x000fe40007f3e0ff */
[----:B------:R-:W-:Y:S02]  /*0470*/  IADD3.X R97, PT, PT, RZ, R23, RZ, P0, !PT ;  /* 0x00000017ff617210 */ /* 0x000fe400007fe4ff */
[----:B------:R-:W-:-:S09]  /*0480*/  IADD3.X R95, PT, PT, RZ, R21, RZ, P1, !PT ;  /* 0x00000015ff5f7210 */ /* 0x000fd20000ffe4ff */
.L_x_1:
[----:B------:R-:W-:Y:S01]  /*0490*/  IMAD.WIDE R36, R8, 0x20, R94 ;  /* 0x0000002008247825 */ /* 0x000fe200078e025e */
[----:B0-----:R-:W2:Y:S04]  /*04a0*/  LDG.E.128 R20, desc[UR10][R96.64+-0x10] ;  /* 0xfffff00a60147981 */ /* 0x001ea8000c1e1d00 */
[----:B------:R-:W3:Y:S04]  /*04b0*/  LDG.E.128 R24, desc[UR10][R36.64+-0x10] ;  /* 0xfffff00a24187981 */ /* 0x000ee8000c1e1d00 */
[----:B------:R0:W4:Y:S04]  /*04c0*/  LDG.E.128 R28, desc[UR10][R96.64] ;  /* 0x0000000a601c7981 */ /* 0x000128000c1e1d00 */
[----:B------:R1:W5:Y:S01]  /*04d0*/  LDG.E.128 R32, desc[UR10][R36.64] ;  /* 0x0000000a24207981 */ /* 0x000362000c1e1d00 */
[----:B------:R-:W1:Y:S01]  /*04e0*/  S2UR UR8, SR_CgaCtaId ;  /* 0x00000000000879c3 */ /* 0x000e620000008800 */
[----:B------:R-:W-:Y:S01]  /*04f0*/  UMOV UR6, 0x400 ;  /* 0x0000040000067882 */ /* 0x000fe20000000000 */
[----:B------:R-:W-:Y:S01]  /*0500*/  UIADD3 UR5, UPT, UPT, UR5, 0x1, URZ ;  /* 0x0000000105057890 */ /* 0x000fe2000fffe0ff */
[----:B------:R-:W1:Y:S01]  /*0510*/  S2R R2, SR_TID.X ;  /* 0x0000000000027919 */ /* 0x000e620000002100 */
[----:B------:R-:W-:Y:S01]  /*0520*/  UIADD3 UR7, UPT, UPT, UR6, 0x800, URZ ;  /* 0x0000080006077890 */ /* 0x000fe2000fffe0ff */
[----:B0-----:R-:W-:Y:S01]  /*0530*/  IADD3 R96, P0, PT, R96, 0x20, RZ ;  /* 0x0000002060607810 */ /* 0x001fe20007f1e0ff */
[----:B------:R-:W-:Y:S01]  /*0540*/  UISETP.NE.AND UP0, UPT, UR5, 0x1, UPT ;  /* 0x000000010500788c */ /* 0x000fe2000bf05270 */
[----:B------:R-:W-:-:S02]  /*0550*/  IADD3 R8, PT, PT, R8, UR4, RZ ;  /* 0x0000000408087c10 */ /* 0x000fc4000fffe0ff */
[----:B------:R-:W-:Y:S01]  /*0560*/  IADD3.X R97, PT, PT, RZ, R97, RZ, P0, !PT ;  /* 0x00000061ff617210 */ /* 0x000fe200007fe4ff */
[----:B-1----:R-:W-:Y:S02]  /*0570*/  ULEA UR6, UR8, UR6, 0x18 ;  /* 0x0000000608067291 */ /* 0x002fe4000f8ec0ff */
[----:B------:R-:W-:Y:S01]  /*0580*/  ULEA UR7, UR8, UR7, 0x18 ;  /* 0x0000000708077291 */ /* 0x000fe2000f8ec0ff */
[C---:B------:R-:W-:Y:S02]  /*0590*/  SHF.L.U32 R38, R2.reuse, 0x5, RZ ;  /* 0x0000000502267819 */ /* 0x040fe400000006ff */
[----:B------:R-:W-:Y:S01]  /*05a0*/  SHF.L.U32 R99, R2, 0x2, RZ ;  /* 0x0000000202637819 */ /* 0x000fe200000006ff */
[----:B------:R-:W-:Y:S01]  /*05b0*/  BAR.SYNC.DEFER_BLOCKING 0x0 ;  /* 0x0000000000007b1d */ /* 0x000fe20000010000 */
[C---:B------:R-:W-:Y:S02]  /*05c0*/  LOP3.LUT R36, R38.reuse, 0x7f00, RZ, 0xc0, !PT ;  /* 0x00007f0026247812 */ /* 0x040fe400078ec0ff */
[----:B------:R-:W-:-:S02]  /*05d0*/  LOP3.LUT R37, R38, 0xe0, RZ, 0xc0, !PT ;  /* 0x000000e026257812 */ /* 0x000fc400078ec0ff */
[----:B------:R-:W-:Y:S02]  /*05e0*/  LOP3.LUT R38, R38, 0x60, RZ, 0xc0, !PT ;  /* 0x0000006026267812 */ /* 0x000fe400078ec0ff */
[----:B------:R-:W-:Y:S02]  /*05f0*/  IADD3 R101, PT, PT, R37, UR6, R36 ;  /* 0x0000000625657c10 */ /* 0x000fe4000fffe024 */
[----:B------:R-:W-:Y:S02]  /*0600*/  SHF.L.U32 R87, R2, 0x3, RZ ;  /* 0x0000000302577819 */ /* 0x000fe400000006ff */
[----:B------:R-:W-:Y:S02]  /*0610*/  LOP3.LUT R89, R38, 0xf80, R99, 0xf8, !PT ;  /* 0x00000f8026597812 */ /* 0x000fe400078ef863 */
[----:B------:R-:W-:Y:S01]  /*0620*/  LOP3.LUT R87, R87, 0xe0, RZ, 0xc0, !PT ;  /* 0x000000e057577812 */ /* 0x000fe200078ec0ff */
[----:B--2---:R-:W-:Y:S04]  /*0630*/  STS [R99+UR7], R20 ;  /* 0x0000001463007988 */ /* 0x004fe80008000807 */
[----:B------:R-:W-:Y:S04]  /*0640*/  STS [R99+UR7+0x100], R21 ;  /* 0x0001001563007988 */ /* 0x000fe80008000807 */
[----:B------:R-:W-:Y:S04]  /*0650*/  STS [R99+UR7+0x200], R22 ;  /* 0x0002001663007988 */ /* 0x000fe80008000807 */
[----:B---3--:R-:W-:Y:S04]  /*0660*/  STS.128 [R101], R24 ;  /* 0x0000001865007388 */ /* 0x008fe80000000c00 */
[----:B------:R-:W-:Y:S04]  /*0670*/  STS [R99+UR7+0x300], R23 ;  /* 0x0003001763007988 */ /* 0x000fe80008000807 */
[----:B----4-:R-:W-:Y:S04]  /*0680*/  STS [R99+UR7+0x400], R28 ;  /* 0x0004001c63007988 */ /* 0x010fe80008000807 */
[----:B------:R-:W-:Y:S04]  /*0690*/  STS [R99+UR7+0x500], R29 ;  /* 0x0005001d63007988 */ /* 0x000fe80008000807 */
[----:B------:R-:W-:Y:S04]  /*06a0*/  STS [R99+UR7+0x600], R30 ;  /* 0x0006001e63007988 */ /* 0x000fe80008000807 */
[----:B-----5:R-:W-:Y:S04]  /*06b0*/  STS.128 [R101+0x10], R32 ;  /* 0x0000102065007388 */ /* 0x020fe80000000c00 */
[----:B------:R-:W-:Y:S01]  /*06c0*/  STS [R99+UR7+0x700], R31 ;  /* 0x0007001f63007988 */ /* 0x000fe20008000807 */
[----:B------:R-:W-:Y:S06]  /*06d0*/  BAR.SYNC.DEFER_BLOCKING 0x0 ;  /* 0x0000000000007b1d */ /* 0x000fec0000010000 */
[----:B------:R-:W-:Y:S04]  /*06e0*/  LDS.128 R24, [R89+UR6] ;  /* 0x0000000659187984 */ /* 0x000fe80008000c00 */
[----:B------:R-:W0:Y:S04]  /*06f0*/  LDS.128 R20, [R87+UR7] ;  /* 0x0000000757147984 */ /* 0x000e280008000c00 */
[----:B------:R-:W1:Y:S04]  /*0700*/  LDS.128 R36, [R89+UR6+0x10] ;  /* 0x0000100659247984 */ /* 0x000e680008000c00 */
[----:B------:R-:W2:Y:S01]  /*0710*/  LDS.128 R40, [R87+UR7+0x10] ;  /* 0x0000100757287984 */ /* 0x000ea20008000c00 */
[-C--:B0-----:R-:W-:Y:S01]  /*0720*/  FFMA R104, R25, R21.reuse, R18 ;  /* 0x0000001519687223 */ /* 0x081fe20000000012 */
[C---:B------:R-:W-:Y:S01]  /*0730*/  FFMA R93, R24.reuse, R20, R9 ;  /* 0x00000014185d7223 */ /* 0x040fe20000000009 */
[----:B------:R-:W-:Y:S01]  /*0740*/  FFMA R18, R27, R21, R16 ;  /* 0x000000151b127223 */ /* 0x000fe20000000010 */
[----:B------:R-:W-:Y:S01]  /*0750*/  FFMA R99, R24, R22, R47 ;  /* 0x0000001618637223 */ /* 0x000fe2000000002f */
[----:B-1----:R-:W-:Y:S01]  /*0760*/  FFMA R30, R21, R38, R11 ;  /* 0x00000026151e7223 */ /* 0x002fe2000000000b */
[C---:B------:R-:W-:Y:S01]  /*0770*/  FFMA R33, R20.reuse, R36, R3 ;  /* 0x0000002414217223 */ /* 0x040fe20000000003 */
[----:B------:R-:W-:Y:S01]  /*0780*/  FFMA R9, R20, R37, R0 ;  /* 0x0000002514097223 */ /* 0x000fe20000000000 */
[----:B------:R-:W-:Y:S01]  /*0790*/  FFMA R11, R25, R22, R50 ;  /* 0x00000016190b7223 */ /* 0x000fe20000000032 */
[-C--:B------:R-:W-:Y:S01]  /*07a0*/  FFMA R29, R22, R39.reuse, R58 ;  /* 0x00000027161d7223 */ /* 0x080fe2000000003a */
[----:B------:R-:W-:Y:S01]  /*07b0*/  FFMA R16, R23, R38, R49 ;  /* 0x0000002617107223 */ /* 0x000fe20000000031 */
[-C--:B------:R-:W-:Y:S01]  /*07c0*/  FFMA R100, R25, R20.reuse, R6 ;  /* 0x0000001419647223 */ /* 0x080fe20000000006 */
[-C--:B------:R-:W-:Y:S01]  /*07d0*/  FFMA R91, R26, R20.reuse, R7 ;  /* 0x000000141a5b7223 */ /* 0x080fe20000000007 */
[----:B------:R-:W-:Y:S01]  /*07e0*/  FFMA R28, R27, R20, R4 ;  /* 0x000000141b1c7223 */ /* 0x000fe20000000004 */
[C---:B------:R-:W-:Y:S01]  /*07f0*/  FFMA R31, R20.reuse, R38, R5 ;  /* 0x00000026141f7223 */ /* 0x040fe20000000005 */
[----:B------:R-:W-:Y:S01]  /*0800*/  FFMA R3, R20, R39, R14 ;  /* 0x0000002714037223 */ /* 0x000fe2000000000e */
[-C--:B------:R-:W-:Y:S01]  /*0810*/  FFMA R108, R24, R21.reuse, R15 ;  /* 0x00000015186c7223 */ /* 0x080fe2000000000f */
[C---:B------:R-:W-:Y:S01]  /*0820*/  FFMA R102, R26.reuse, R21, R13 ;  /* 0x000000151a667223 */ /* 0x040fe2000000000d */
[C---:B------:R-:W-:Y:S01]  /*0830*/  FFMA R0, R21.reuse, R36, R10 ;  /* 0x0000002415007223 */ /* 0x040fe2000000000a */
[C---:B------:R-:W-:Y:S01]  /*0840*/  FFMA R34, R21.reuse, R37, R12 ;  /* 0x0000002515227223 */ /* 0x040fe2000000000c */
[----:B------:R-:W-:Y:S01]  /*0850*/  FFMA R46, R21, R39, R46 ;  /* 0x00000027152e7223 */ /* 0x000fe2000000002e */
[-C--:B------:R-:W-:Y:S01]  /*0860*/  FFMA R45, R26, R22.reuse, R45 ;  /* 0x000000161a2d7223 */ /* 0x080fe2000000002d */
[----:B------:R-:W-:Y:S01]  /*0870*/  FFMA R47, R27, R22, R48 ;  /* 0x000000161b2f7223 */ /* 0x000fe20000000030 */
[C---:B------:R-:W-:Y:S01]  /*0880*/  FFMA R17, R22.reuse, R36, R17 ;  /* 0x0000002416117223 */ /* 0x040fe20000000011 */
[C---:B------:R-:W-:Y:S01]  /*0890*/  FFMA R35, R22.reuse, R37, R44 ;  /* 0x0000002516237223 */ /* 0x040fe2000000002c */
[----:B------:R-:W-:Y:S01]  /*08a0*/  FFMA R19, R22, R38, R19 ;  /* 0x0000002616137223 */ /* 0x000fe20000000013 */
[-C--:B------:R-:W-:Y:S01]  /*08b0*/  FFMA R50, R24, R23.reuse, R53 ;  /* 0x0000001718327223 */ /* 0x080fe20000000035 */
[-C--:B------:R-:W-:Y:S01]  /*08c0*/  FFMA R60, R25, R23.reuse, R60 ;  /* 0x00000017193c7223 */ /* 0x080fe2000000003c */
[-C--:B------:R-:W-:Y:S01]  /*08d0*/  FFMA R58, R26, R23.reuse, R51 ;  /* 0x000000171a3a7223 */ /* 0x080fe20000000033 */
[----:B------:R-:W-:Y:S01]  /*08e0*/  FFMA R52, R27, R23, R52 ;  /* 0x000000171b347223 */ /* 0x000fe20000000034 */
[C---:B------:R-:W-:Y:S01]  /*08f0*/  FFMA R54, R23.reuse, R36, R54 ;  /* 0x0000002417367223 */ /* 0x040fe20000000036 */
[C---:B------:R-:W-:Y:S01]  /*0900*/  FFMA R56, R23.reuse, R37, R56 ;  /* 0x0000002517387223 */ /* 0x040fe20000000038 */
[----:B------:R-:W-:Y:S01]  /*0910*/  FFMA R32, R23, R39, R62 ;  /* 0x0000002717207223 */ /* 0x000fe2000000003e */
[C---:B--2---:R-:W-:Y:S01]  /*0920*/  FFMA R57, R24.reuse, R40, R57 ;  /* 0x0000002818397223 */ /* 0x044fe20000000039 */
[C---:B------:R-:W-:Y:S01]  /*0930*/  FFMA R64, R24.reuse, R41, R64 ;  /* 0x0000002918407223 */ /* 0x040fe20000000040 */
[C---:B------:R-:W-:Y:S01]  /*0940*/  FFMA R55, R24.reuse, R42, R55 ;  /* 0x0000002a18377223 */ /* 0x040fe20000000037 */
[----:B------:R-:W-:Y:S01]  /*0950*/  FFMA R70, R24, R43, R70 ;  /* 0x0000002b18467223 */ /* 0x000fe20000000046 */
[C---:B------:R-:W-:Y:S01]  /*0960*/  FFMA R101, R25.reuse, R40, R68 ;  /* 0x0000002819657223 */ /* 0x040fe20000000044 */
        /* <DEDUP_REMOVED lines=11> */
[----:B------:R-:W-:Y:S01]  /*0a20*/  LDS.128 R12, [R89+UR6+0x100] ;  /* 0x00010006590c7984 */ /* 0x000fe20008000c00 */
[C---:B------:R-:W-:Y:S01]  /*0a30*/  FFMA R69, R36.reuse, R40, R69 ;  /* 0x0000002824457223 */ /* 0x040fe20000000045 */
[C---:B------:R-:W-:Y:S01]  /*0a40*/  FFMA R82, R36.reuse, R41, R82 ;  /* 0x0000002924527223 */ /* 0x040fe20000000052 */
[C---:B------:R-:W-:Y:S01]  /*0a50*/  FFMA R67, R36.reuse, R42, R67 ;  /* 0x0000002a24437223 */ /* 0x040fe20000000043 */
[----:B------:R-:W0:Y:S01]  /*0a60*/  LDS.128 R4, [R87+UR7+0x100] ;  /* 0x0001000757047984 */ /* 0x000e220008000c00 */
[----:B------:R-:W-:Y:S01]  /*0a70*/  FFMA R86, R36, R43, R86 ;  /* 0x0000002b24567223 */ /* 0x000fe20000000056 */
[C---:B------:R-:W-:Y:S01]  /*0a80*/  FFMA R88, R37.reuse, R40, R88 ;  /* 0x0000002825587223 */ /* 0x040fe20000000058 */
[C---:B------:R-:W-:Y:S01]  /*0a90*/  FFMA R90, R37.reuse, R41, R90 ;  /* 0x00000029255a7223 */ /* 0x040fe2000000005a */
[----:B------:R-:W1:Y:S01]  /*0aa0*/  LDS.128 R24, [R87+UR7+0x110] ;  /* 0x0001100757187984 */ /* 0x000e620008000c00 */
[C---:B------:R-:W-:Y:S01]  /*0ab0*/  FFMA R71, R37.reuse, R42, R71 ;  /* 0x0000002a25477223 */ /* 0x040fe20000000047 */
[----:B------:R-:W-:Y:S01]  /*0ac0*/  FFMA R92, R37, R43, R92 ;  /* 0x0000002b255c7223 */ /* 0x000fe2000000005c */
[C---:B------:R-:W-:Y:S01]  /*0ad0*/  FFMA R73, R38.reuse, R40, R73 ;  /* 0x0000002826497223 */ /* 0x040fe20000000049 */
[----:B------:R-:W2:Y:S01]  /*0ae0*/  LDS.128 R20, [R89+UR6+0x110] ;  /* 0x0001100659147984 */ /* 0x000ea20008000c00 */
[C---:B------:R-:W-:Y:S01]  /*0af0*/  FFMA R110, R38.reuse, R41, R75 ;  /* 0x00000029266e7223 */ /* 0x040fe2000000004b */
[C---:B------:R-:W-:Y:S01]  /*0b00*/  FFMA R77, R38.reuse, R42, R77 ;  /* 0x0000002a264d7223 */ /* 0x040fe2000000004d */
[----:B------:R-:W-:Y:S01]  /*0b10*/  FFMA R112, R38, R43, R79 ;  /* 0x0000002b26707223 */ /* 0x000fe2000000004f */
[C---:B------:R-:W-:Y:S01]  /*0b20*/  FFMA R36, R39.reuse, R40, R81 ;  /* 0x0000002827247223 */ /* 0x040fe20000000051 */
[C---:B------:R-:W-:Y:S01]  /*0b30*/  FFMA R38, R39.reuse, R41, R83 ;  /* 0x0000002927267223 */ /* 0x040fe20000000053 */
[C---:B------:R-:W-:Y:S01]  /*0b40*/  FFMA R85, R39.reuse, R42, R85 ;  /* 0x0000002a27557223 */ /* 0x040fe20000000055 */
[----:B------:R-:W-:Y:S01]  /*0b50*/  FFMA R106, R39, R43, R98 ;  /* 0x0000002b276a7223 */ /* 0x000fe20000000062 */
[----:B0-----:R-:W-:Y:S01]  /*0b60*/  FFMA R51, R13, R6, R11 ;  /* 0x000000060d337223 */ /* 0x001fe2000000000b */
[-C--:B------:R-:W-:Y:S01]  /*0b70*/  FFMA R48, R15, R4.reuse, R28 ;  /* 0x000000040f307223 */ /* 0x080fe2000000001c */
[C---:B------:R-:W-:Y:S01]  /*0b80*/  FFMA R79, R12.reuse, R4, R93 ;  /* 0x000000040c4f7223 */ /* 0x040fe2000000005d */
[C---:B------:R-:W-:Y:S01]  /*0b90*/  FFMA R68, R12.reuse, R5, R108 ;  /* 0x000000050c447223 */ /* 0x040fe2000000006c */
[C---:B------:R-:W-:Y:S01]  /*0ba0*/  FFMA R53, R12.reuse, R6, R99 ;  /* 0x000000060c357223 */ /* 0x040fe20000000063 */
[C---:B------:R-:W-:Y:S01]  /*0bb0*/  FFMA R50, R12.reuse, R7, R50 ;  /* 0x000000070c327223 */ /* 0x040fe20000000032 */
[C---:B-1----:R-:W-:Y:S01]  /*0bc0*/  FFMA R57, R12.reuse, R24, R57 ;  /* 0x000000180c397223 */ /* 0x042fe20000000039 */
[-C--:B------:R-:W-:Y:S01]  /*0bd0*/  FFMA R64, R12, R25.reuse, R64 ;  /* 0x000000190c407223 */ /* 0x080fe20000000040 */
[-C--:B--2---:R-:W-:Y:S01]  /*0be0*/  FFMA R43, R4, R20.reuse, R33 ;  /* 0x00000014042b7223 */ /* 0x084fe20000000021 */
[-C--:B------:R-:W-:Y:S01]  /*0bf0*/  FFMA R78, R5, R20.reuse, R0 ;  /* 0x00000014054e7223 */ /* 0x080fe20000000000 */
[-C--:B------:R-:W-:Y:S01]  /*0c00*/  FFMA R37, R6, R20.reuse, R17 ;  /* 0x0000001406257223 */ /* 0x080fe20000000011 */
[----:B------:R-:W-:Y:S01]  /*0c10*/  FFMA R54, R7, R20, R54 ;  /* 0x0000001407367223 */ /* 0x000fe20000000036 */
[C---:B------:R-:W-:Y:S01]  /*0c20*/  FFMA R69, R20.reuse, R24, R69 ;  /* 0x0000001814457223 */ /* 0x040fe20000000045 */
        /* <DEDUP_REMOVED lines=9> */
[C---:B------:R-:W-:Y:S01]  /*0cc0*/  FFMA R71, R21.reuse, R26, R71 ;  /* 0x0000001a15477223 */ /* 0x040fe20000000047 */
[-C--:B------:R-:W-:Y:S01]  /*0cd0*/  FFMA R92, R21, R27.reuse, R92 ;  /* 0x0000001b155c7223 */ /* 0x080fe2000000005c */
[----:B------:R-:W-:Y:S01]  /*0ce0*/  FFMA R42, R23, R24, R36 ;  /* 0x00000018172a7223 */ /* 0x000fe20000000024 */
[C---:B------:R-:W-:Y:S01]  /*0cf0*/  FFMA R55, R12.reuse, R26, R55 ;  /* 0x0000001a0c377223 */ /* 0x040fe20000000037 */
[----:B------:R-:W-:Y:S01]  /*0d00*/  FFMA R70, R12, R27, R70 ;  /* 0x0000001b0c467223 */ /* 0x000fe20000000046 */
[C---:B------:R-:W-:Y:S01]  /*0d10*/  FFMA R100, R13.reuse, R4, R100 ;  /* 0x000000040d647223 */ /* 0x040fe20000000064 */
[C---:B------:R-:W-:Y:S01]  /*0d20*/  FFMA R44, R13.reuse, R5, R104 ;  /* 0x000000050d2c7223 */ /* 0x040fe20000000068 */
[C---:B------:R-:W-:Y:S01]  /*0d30*/  FFMA R60, R13.reuse, R7, R60 ;  /* 0x000000070d3c7223 */ /* 0x040fe2000000003c */
[C---:B------:R-:W-:Y:S01]  /*0d40*/  FFMA R11, R13.reuse, R24, R101 ;  /* 0x000000180d0b7223 */ /* 0x040fe20000000065 */
[C---:B------:R-:W-:Y:S01]  /*0d50*/  FFMA R66, R13.reuse, R25, R66 ;  /* 0x000000190d427223 */ /* 0x040fe20000000042 */
        /* <DEDUP_REMOVED lines=23> */
[CC--:B------:R-:W-:Y:S01]  /*0ed0*/  FFMA R77, R22.reuse, R26.reuse, R77 ;  /* 0x0000001a164d7223 */ /* 0x0c0fe2000000004d */
        /* <DEDUP_REMOVED lines=8> */
[----:B------:R-:W-:Y:S04]  /*0f60*/  LDS.128 R4, [R87+UR7+0x200] ;  /* 0x0002000757047984 */ /* 0x000fe80008000c00 */
[----:B------:R-:W-:Y:S04]  /*0f70*/  LDS.128 R16, [R87+UR7+0x210] ;  /* 0x0002100757107984 */ /* 0x000fe80008000c00 */
[----:B------:R-:W0:Y:S04]  /*0f80*/  LDS.128 R24, [R89+UR6+0x210] ;  /* 0x0002100659187984 */ /* 0x000e280008000c00 */
[----:B------:R-:W1:Y:S01]  /*0f90*/  LDS.128 R12, [R89+UR6+0x200] ;  /* 0x00020006590c7984 */ /* 0x000e620008000c00 */
[-C--:B0-----:R-:W-:Y:S01]  /*0fa0*/  FFMA R43, R4, R24.reuse, R43 ;  /* 0x00000018042b7223 */ /* 0x081fe2000000002b */
        /* <DEDUP_REMOVED lines=14> */
[----:B------:R-:W-:Y:S01]  /*1090*/  FFMA R92, R25, R19, R92 ;  /* 0x00000013195c7223 */ /* 0x000fe2000000005c */
[C---:B-1----:R-:W-:Y:S01]  /*10a0*/  FFMA R9, R12.reuse, R4, R79 ;  /* 0x000000040c097223 */ /* 0x042fe2000000004f */
        /* <DEDUP_REMOVED lines=237> */
[----:B------:R-:W-:Y:S01]  /*1f80*/  LDS.128 R16, [R87+UR7+0x600] ;  /* 0x0006000757107984 */ /* 0x000fe20008000c00 */
[-C--:B------:R-:W-:Y:S01]  /*1f90*/  FFMA R27, R4, R30.reuse, R27 ;  /* 0x0000001e041b7223 */ /* 0x080fe2000000001b */
[CC--:B------:R-:W-:Y:S01]  /*1fa0*/  FFMA R26, R5.reuse, R30.reuse, R26 ;  /* 0x0000001e051a7223 */ /* 0x0c0fe2000000001a */
[----:B------:R-:W-:Y:S01]  /*1fb0*/  FFMA R33, R6, R30, R33 ;  /* 0x0000001e06217223 */ /* 0x000fe20000000021 */
[----:B------:R-:W0:Y:S01]  /*1fc0*/  LDS.128 R20, [R89+UR6+0x600] ;  /* 0x0006000659147984 */ /* 0x000e220008000c00 */
[-C--:B------:R-:W-:Y:S01]  /*1fd0*/  FFMA R25, R4, R31.reuse, R25 ;  /* 0x0000001f04197223 */ /* 0x080fe20000000019 */
[-C--:B------:R-:W-:Y:S01]  /*1fe0*/  FFMA R24, R5, R31.reuse, R24 ;  /* 0x0000001f05187223 */ /* 0x080fe20000000018 */
[----:B------:R-:W-:Y:S01]  /*1ff0*/  FFMA R32, R7, R31, R32 ;  /* 0x0000001f07207223 */ /* 0x000fe20000000020 */
[C---:B------:R-:W-:Y:S01]  /*2000*/  FFMA R73, R30.reuse, R12, R73 ;  /* 0x0000000c1e497223 */ /* 0x040fe20000000049 */
[C---:B------:R-:W-:Y:S01]  /*2010*/  FFMA R98, R30.reuse, R13, R98 ;  /* 0x0000000d1e627223 */ /* 0x040fe20000000062 */
[C---:B------:R-:W-:Y:S01]  /*2020*/  FFMA R77, R30.reuse, R14, R77 ;  /* 0x0000000e1e4d7223 */ /* 0x040fe2000000004d */
[----:B------:R-:W-:Y:S01]  /*2030*/  FFMA R40, R30, R15, R40 ;  /* 0x0000000f1e287223 */ /* 0x000fe20000000028 */
[----:B------:R-:W1:Y:S01]  /*2040*/  LDS.128 R4, [R87+UR7+0x610] ;  /* 0x0006100757047984 */ /* 0x000e620008000c00 */
[C---:B------:R-:W-:Y:S01]  /*2050*/  FFMA R42, R31.reuse, R12, R42 ;  /* 0x0000000c1f2a7223 */ /* 0x040fe2000000002a */
[C---:B------:R-:W-:Y:S01]  /*2060*/  FFMA R38, R31.reuse, R13, R38 ;  /* 0x0000000d1f267223 */ /* 0x040fe20000000026 */
[C---:B------:R-:W-:Y:S01]  /*2070*/  FFMA R85, R31.reuse, R14, R85 ;  /* 0x0000000e1f557223 */ /* 0x040fe20000000055 */
[----:B------:R-:W-:-:S02]  /*2080*/  FFMA R36, R31, R15, R36 ;  /* 0x0000000f1f247223 */ /* 0x000fc40000000024 */
[----:B------:R-:W2:Y:S01]  /*2090*/  LDS.128 R12, [R89+UR6+0x610] ;  /* 0x00061006590c7984 */ /* 0x000ea20008000c00 */
[C---:B0-----:R-:W-:Y:S01]  /*20a0*/  FFMA R53, R20.reuse, R19, R50 ;  /* 0x0000001314357223 */ /* 0x041fe20000000032 */
[----:B------:R-:W-:Y:S01]  /*20b0*/  FFMA R39, R20, R17, R68 ;  /* 0x0000001114277223 */ /* 0x000fe20000000044 */
[----:B------:R-:W-:Y:S01]  /*20c0*/  FFMA R50, R21, R18, R51 ;  /* 0x0000001215327223 */ /* 0x000fe20000000033 */
[----:B------:R-:W-:Y:S01]  /*20d0*/  FFMA R51, R22, R19, R58 ;  /* 0x0000001316337223 */ /* 0x000fe2000000003a */
[C---:B------:R-:W-:Y:S01]  /*20e0*/  FFMA R58, R23.reuse, R16, R48 ;  /* 0x00000010173a7223 */ /* 0x040fe20000000030 */
[----:B------:R-:W-:Y:S01]  /*20f0*/  FFMA R48, R23, R18, R75 ;  /* 0x0000001217307223 */ /* 0x000fe2000000004b */
[C---:B------:R-:W-:Y:S01]  /*2100*/  FFMA R9, R20.reuse, R16, R9 ;  /* 0x0000001014097223 */ /* 0x040fe20000000009 */
[----:B------:R-:W-:Y:S01]  /*2110*/  FFMA R47, R20, R18, R47 ;  /* 0x00000012142f7223 */ /* 0x000fe2000000002f */
[-C--:B-1----:R-:W-:Y:S01]  /*2120*/  FFMA R68, R21, R4.reuse, R11 ;  /* 0x0000000415447223 */ /* 0x082fe2000000000b */
[----:B------:R-:W-:Y:S01]  /*2130*/  FFMA R11, R22, R17, R62 ;  /* 0x00000011160b7223 */ /* 0x000fe2000000003e */
[-C--:B------:R-:W-:Y:S01]  /*2140*/  FFMA R78, R23, R4.reuse, R49 ;  /* 0x00000004174e7223 */ /* 0x080fe20000000031 */
[C---:B------:R-:W-:Y:S01]  /*2150*/  FFMA R57, R20.reuse, R4, R57 ;  /* 0x0000000414397223 */ /* 0x040fe20000000039 */
[CC--:B------:R-:W-:Y:S01]  /*2160*/  FFMA R64, R20.reuse, R5.reuse, R64 ;  /* 0x0000000514407223 */ /* 0x0c0fe20000000040 */
[----:B------:R-:W-:Y:S01]  /*2170*/  FFMA R55, R20, R6, R55 ;  /* 0x0000000614377223 */ /* 0x000fe20000000037 */
        /* <DEDUP_REMOVED lines=26> */
[----:B------:R-:W-:Y:S01]  /*2320*/  FFMA R104, R18, R15, R29 ;  /* 0x0000000f12687223 */ /* 0x000fe2000000001d */
[----:B------:R-:W-:Y:S01]  /*2330*/  FFMA R70, R20, R7, R70 ;  /* 0x0000000714467223 */ /* 0x000fe20000000046 */
        /* <DEDUP_REMOVED lines=10> */
[CC--:B------:R-:W-:Y:S01]  /*23e0*/  FFMA R61, R22.reuse, R6.reuse, R61 ;  /* 0x00000006163d7223 */ /* 0x0c0fe2000000003d */
[----:B------:R-:W-:Y:S01]  /*23f0*/  FFMA R80, R22, R7, R80 ;  /* 0x0000000716507223 */ /* 0x000fe20000000050 */
[C---:B------:R-:W-:Y:S01]  /*2400*/  FFMA R10, R23.reuse, R17, R10 ;  /* 0x00000011170a7223 */ /* 0x040fe2000000000a */
[C---:B------:R-:W-:Y:S01]  /*2410*/  FFMA R52, R23.reuse, R19, R52 ;  /* 0x0000001317347223 */ /* 0x040fe20000000034 */
[C---:B------:R-:W-:Y:S01]  /*2420*/  FFMA R76, R23.reuse, R5, R76 ;  /* 0x00000005174c7223 */ /* 0x040fe2000000004c */
[C---:B------:R-:W-:Y:S01]  /*2430*/  FFMA R65, R23.reuse, R6, R65 ;  /* 0x0000000617417223 */ /* 0x040fe20000000041 */
[----:B------:R-:W-:Y:S01]  /*2440*/  FFMA R84, R23, R7, R84 ;  /* 0x0000000717547223 */ /* 0x000fe20000000054 */
[----:B------:R-:W-:Y:S01]  /*2450*/  LDS.128 R24, [R87+UR7+0x700] ;  /* 0x0007000757187984 */ /* 0x000fe20008000c00 */
[----:B------:R-:W-:Y:S01]  /*2460*/  FFMA R100, R19, R15, R32 ;  /* 0x0000000f13647223 */ /* 0x000fe20000000020 */
[C---:B------:R-:W-:Y:S01]  /*2470*/  FFMA R38, R15.reuse, R5, R38 ;  /* 0x000000050f267223 */ /* 0x040fe20000000026 */
[C---:B------:R-:W-:Y:S01]  /*2480*/  FFMA R42, R15.reuse, R4, R42 ;  /* 0x000000040f2a7223 */ /* 0x040fe2000000002a */
[----:B------:R-:W0:Y:S01]  /*2490*/  LDS.128 R28, [R89+UR6+0x710] ;  /* 0x00071006591c7984 */ /* 0x000e220008000c00 */
[C---:B------:R-:W-:Y:S01]  /*24a0*/  FFMA R85, R15.reuse, R6, R85 ;  /* 0x000000060f557223 */ /* 0x040fe20000000055 */
[----:B------:R-:W-:-:S02]  /*24b0*/  FFMA R36, R15, R7, R36 ;  /* 0x000000070f247223 */ /* 0x000fc40000000024 */
[----:B------:R-:W1:Y:S04]  /*24c0*/  LDS.128 R20, [R89+UR6+0x700] ;  /* 0x0007000659147984 */ /* 0x000e680008000c00 */
[----:B------:R-:W2:Y:S01]  /*24d0*/  LDS.128 R32, [R87+UR7+0x710] ;  /* 0x0007100757207984 */ /* 0x000ea20008000c00 */
[C---:B0-----:R-:W-:Y:S01]  /*24e0*/  FFMA R5, R24.reuse, R30, R13 ;  /* 0x0000001e18057223 */ /* 0x041fe2000000000d */
[----:B------:R-:W-:Y:S01]  /*24f0*/  FFMA R14, R24, R31, R14 ;  /* 0x0000001f180e7223 */ /* 0x000fe2000000000e */
[----:B------:R-:W-:Y:S01]  /*2500*/  FFMA R12, R25, R29, R12 ;  /* 0x0000001d190c7223 */ /* 0x000fe2000000000c */
[----:B------:R-:W-:Y:S01]  /*2510*/  FFMA R17, R26, R28, R37 ;  /* 0x0000001c1a117223 */ /* 0x000fe20000000025 */
[CC--:B-1----:R-:W-:Y:S01]  /*2520*/  FFMA R13, R22.reuse, R25.reuse, R11 ;  /* 0x00000019160d7223 */ /* 0x0c2fe2000000000b */
[-C--:B------:R-:W-:Y:S01]  /*2530*/  FFMA R18, R21, R25.reuse, R44 ;  /* 0x0000001915127223 */ /* 0x080fe2000000002c */
[----:B------:R-:W-:Y:S01]  /*2540*/  FFMA R16, R23, R25, R10 ;  /* 0x0000001917107223 */ /* 0x000fe2000000000a */
[----:B------:R-:W-:Y:S01]  /*2550*/  FFMA R11, R25, R30, R75 ;  /* 0x0000001e190b7223 */ /* 0x000fe2000000004b */
[-C--:B------:R-:W-:Y:S01]  /*2560*/  FFMA R6, R21, R24.reuse, R0 ;  /* 0x0000001815067223 */ /* 0x080fe20000000000 */
[-C--:B------:R-:W-:Y:S01]  /*2570*/  FFMA R7, R22, R24.reuse, R3 ;  /* 0x0000001816077223 */ /* 0x080fe20000000003 */
[----:B------:R-:W-:Y:S01]  /*2580*/  FFMA R4, R23, R24, R58 ;  /* 0x0000001817047223 */ /* 0x000fe2000000003a */
[C---:B------:R-:W-:Y:S01]  /*2590*/  FFMA R10, R25.reuse, R28, R46 ;  /* 0x0000001c190a7223 */ /* 0x040fe2000000002e */
[----:B------:R-:W-:Y:S01]  /*25a0*/  FFMA R44, R26, R29, R62 ;  /* 0x0000001d1a2c7223 */ /* 0x000fe2000000003e */
[----:B--2---:R-:W-:Y:S01]  /*25b0*/  FFMA R75, R30, R33, R98 ;  /* 0x000000211e4b7223 */ /* 0x004fe20000000062 */
[----:B------:R-:W-:Y:S01]  /*25c0*/  FFMA R9, R20, R24, R9 ;  /* 0x0000001814097223 */ /* 0x000fe20000000009 */
[C---:B------:R-:W-:Y:S01]  /*25d0*/  FFMA R3, R24.reuse, R28, R43 ;  /* 0x0000001c18037223 */ /* 0x040fe2000000002b */
[----:B------:R-:W-:Y:S01]  /*25e0*/  FFMA R0, R24, R29, R102 ;  /* 0x0000001d18007223 */ /* 0x000fe20000000066 */
[C---:B------:R-:W-:Y:S01]  /*25f0*/  FFMA R15, R20.reuse, R25, R39 ;  /* 0x00000019140f7223 */ /* 0x040fe20000000027 */
[-C--:B------:R-:W-:Y:S01]  /*2600*/  FFMA R46, R25, R31.reuse, R106 ;  /* 0x0000001f192e7223 */ /* 0x080fe2000000006a */
[-C--:B------:R-:W-:Y:S01]  /*2610*/  FFMA R47, R20, R26.reuse, R47 ;  /* 0x0000001a142f7223 */ /* 0x080fe2000000002f */
[-C--:B------:R-:W-:Y:S01]  /*2620*/  FFMA R50, R21, R26.reuse, R50 ;  /* 0x0000001a15327223 */ /* 0x080fe20000000032 */
[-C--:B------:R-:W-:Y:S01]  /*2630*/  FFMA R45, R22, R26.reuse, R45 ;  /* 0x0000001a162d7223 */ /* 0x080fe2000000002d */
[----:B------:R-:W-:Y:S01]  /*2640*/  FFMA R48, R23, R26, R48 ;  /* 0x0000001a17307223 */ /* 0x000fe20000000030 */
        /* <DEDUP_REMOVED lines=33> */
[-C--:B------:R-:W-:Y:S01]  /*2860*/  FFMA R92, R29, R35.reuse, R92 ;  /* 0x000000231d5c7223 */ /* 0x080fe2000000005c */
[C---:B------:R-:W-:Y:S01]  /*2870*/  FFMA R73, R30.reuse, R32, R73 ;  /* 0x000000201e497223 */ /* 0x040fe20000000049 */
[C---:B------:R-:W-:Y:S01]  /*2880*/  FFMA R77, R30.reuse, R34, R77 ;  /* 0x000000221e4d7223 */ /* 0x040fe2000000004d */
[----:B------:R-:W-:Y:S01]  /*2890*/  FFMA R79, R30, R35, R40 ;  /* 0x000000231e4f7223 */ /* 0x000fe20000000028 */
[C---:B------:R-:W-:Y:S01]  /*28a0*/  FFMA R81, R31.reuse, R32, R42 ;  /* 0x000000201f517223 */ /* 0x040fe2000000002a */
[C---:B------:R-:W-:Y:S01]  /*28b0*/  FFMA R83, R31.reuse, R33, R38 ;  /* 0x000000211f537223 */ /* 0x040fe20000000026 */
[C---:B------:R-:W-:Y:S01]  /*28c0*/  FFMA R85, R31.reuse, R34, R85 ;  /* 0x000000221f557223 */ /* 0x040fe20000000055 */
[----:B------:R-:W-:Y:S01]  /*28d0*/  FFMA R98, R31, R35, R36 ;  /* 0x000000231f627223 */ /* 0x000fe20000000024 */
[----:B------:R-:W-:Y:S06]  /*28e0*/  BRA.U UP0, `(.L_x_1) ;  /* 0xffffffd900e87547 */ /* 0x000fec000b83ffff */
.L_x_0:
[----:B------:R-:W1:Y:S01]  /*28f0*/  S2R R24, SR_CTAID.X ;  /* 0x0000000000187919 */ /* 0x000e620000002500 */
[----:B------:R-:W2:Y:S01]  /*2900*/  LDCU.64 UR4, c[0x0][0x380] ;  /* 0x00007000ff0477ac */ /* 0x000ea20008000a00 */
[C---:B------:R-:W-:Y:S01]  /*2910*/  SHF.L.U32 R23, R2.reuse, 0x3, RZ ;  /* 0x0000000302177819 */ /* 0x040fe200000006ff */
[----:B------:R-:W3:Y:S01]  /*2920*/  LDC.64 R20, c[0x0][0x3a0] ;  /* 0x0000e800ff147b82 */ /* 0x000ee20000000a00 */
[----:B------:R-:W4:Y:S01]  /*2930*/  S2R R22, SR_CTAID.Y ;  /* 0x0000000000167919 */ /* 0x000f220000002600 */
[----:B------:R-:W-:Y:S02]  /*2940*/  SHF.L.U32 R8, R2, 0x1, RZ ;  /* 0x0000000102087819 */ /* 0x000fe400000006ff */
[----:B------:R-:W-:Y:S02]  /*2950*/  LOP3.LUT R23, R23, 0x18, RZ, 0xc0, !PT ;  /* 0x0000001817177812 */ /* 0x000fe400078ec0ff */
[----:B------:R-:W-:Y:S02]  /*2960*/  LOP3.LUT R25, R8, 0x38, RZ, 0xc0, !PT ;  /* 0x0000003808197812 */ /* 0x000fe400078ec0ff */
[----:B------:R-:W-:-:S04]  /*2970*/  LOP3.LUT R23, R23, 0x3e0, R2, 0xf8, !PT ;  /* 0x000003e017177812 */ /* 0x000fc800078ef802 */
[----:B-1----:R-:W-:Y:S02]  /*2980*/  LEA R8, R24, R23, 0x6 ;  /* 0x0000001718087211 */ /* 0x002fe400078e30ff */
[----:B----4-:R-:W-:Y:S02]  /*2990*/  LEA R25, R22, R25, 0x6 ;  /* 0x0000001916197211 */ /* 0x010fe400078e30ff */
[C---:B------:R-:W-:Y:S02]  /*29a0*/  IADD3 R26, PT, PT, R8.reuse, 0x1, RZ ;  /* 0x00000001081a7810 */ /* 0x040fe40007ffe0ff */
[C---:B------:R-:W-:Y:S01]  /*29b0*/  IADD3 R2, PT, PT, R8.reuse, 0x2, RZ ;  /* 0x0000000208027810 */ /* 0x040fe20007ffe0ff */
[----:B--2---:R-:W-:Y:S01]  /*29c0*/  IMAD R27, R25, UR4, R8 ;  /* 0x00000004191b7c24 */ /* 0x004fe2000f8e0208 */
[C---:B------:R-:W-:Y:S02]  /*29d0*/  ISETP.GE.AND P4, PT, R8.reuse, UR4, PT ;  /* 0x0000000408007c0c */ /* 0x040fe4000bf86270 */
[----:B------:R-:W-:-:S02]  /*29e0*/  IADD3 R22, PT, PT, R8, 0x3, RZ ;  /* 0x0000000308167810 */ /* 0x000fc40007ffe0ff */
[----:B------:R-:W-:Y:S02]  /*29f0*/  ISETP.GE.AND P1, PT, R26, UR4, PT ;  /* 0x000000041a007c0c */ /* 0x000fe4000bf26270 */
[----:B------:R-:W-:Y:S02]  /*2a00*/  ISETP.GE.AND P0, PT, R2, UR4, PT ;  /* 0x0000000402007c0c */ /* 0x000fe4000bf06270 */
[----:B------:R-:W-:Y:S02]  /*2a10*/  ISETP.LT.AND P4, PT, R25, UR5, !P4 ;  /* 0x0000000519007c0c */ /* 0x000fe4000e781270 */
[----:B------:R-:W-:Y:S01]  /*2a20*/  ISETP.GE.AND P5, PT, R22, UR4, PT ;  /* 0x0000000416007c0c */ /* 0x000fe2000bfa6270 */
[----:B---3--:R-:W-:Y:S01]  /*2a30*/  IMAD.WIDE R22, R27, 0x4, R20 ;  /* 0x000000041b167825 */ /* 0x008fe200078e0214 */
[C---:B------:R-:W-:Y:S02]  /*2a40*/  ISETP.GE.OR P3, PT, R25.reuse, UR5, P1 ;  /* 0x0000000519007c0c */ /* 0x040fe40008f66670 */
[----:B------:R-:W-:-:S02]  /*2a50*/  ISETP.GE.OR P2, PT, R25, UR5, P0 ;  /* 0x0000000519007c0c */ /* 0x000fc40008746670 */
[----:B------:R-:W-:Y:S02]  /*2a60*/  P2R R24, PR, RZ, 0x2 ;  /* 0x00000002ff187803 */ /* 0x000fe40000000000 */
[----:B------:R-:W-:Y:S02]  /*2a70*/  ISETP.GE.OR P1, PT, R25, UR5, P5 ;  /* 0x0000000519007c0c */ /* 0x000fe4000af26670 */
[C---:B------:R-:W-:Y:S01]  /*2a80*/  IADD3 R2, PT, PT, R8.reuse, 0x4, RZ ;  /* 0x0000000408027810 */ /* 0x040fe20007ffe0ff */
[----:B0-----:R-:W-:Y:S01]  /*2a90*/  @P4 STG.E desc[UR10][R22.64], R9 ;  /* 0x0000000916004986 */ /* 0x001fe2000c10190a */
[----:B------:R-:W-:Y:S02]  /*2aa0*/  IADD3 R28, PT, PT, R8, 0x5, RZ ;  /* 0x00000005081c7810 */ /* 0x000fe40007ffe0ff */
[----:B------:R-:W-:Y:S01]  /*2ab0*/  ISETP.GE.AND P4, PT, R2, UR4, PT ;  /* 0x0000000402007c0c */ /* 0x000fe2000bf86270 */
[----:B------:R-:W-:Y:S01]  /*2ac0*/  @!P3 STG.E desc[UR10][R22.64+0x4], R6 ;  /* 0x000004061600b986 */ /* 0x000fe2000c10190a */
[----:B------:R-:W-:-:S02]  /*2ad0*/  ISETP.GE.AND P3, PT, R28, UR4, PT ;  /* 0x000000041c007c0c */ /* 0x000fc4000bf66270 */
[----:B------:R-:W-:Y:S01]  /*2ae0*/  IADD3 R2, PT, PT, R8, 0x6, RZ ;  /* 0x0000000608027810 */ /* 0x000fe20007ffe0ff */
[----:B------:R-:W-:Y:S01]  /*2af0*/  @!P2 STG.E desc[UR10][R22.64+0x8], R7 ;  /* 0x000008071600a986 */ /* 0x000fe2000c10190a */
[----:B------:R-:W-:Y:S02]  /*2b00*/  ISETP.GE.OR P2, PT, R25, UR5, P4 ;  /* 0x0000000519007c0c */ /* 0x000fe4000a746670 */
[----:B------:R-:W-:Y:S01]  /*2b10*/  IADD3 R27, PT, PT, R27, UR4, RZ ;  /* 0x000000041b1b7c10 */ /* 0x000fe2000fffe0ff */
[----:B------:R0:W-:Y:S01]  /*2b20*/  @!P1 STG.E desc[UR10][R22.64+0xc], R4 ;  /* 0x00000c0416009986 */ /* 0x0001e2000c10190a */
[----:B------:R-:W-:-:S09]  /*2b30*/  ISETP.GE.OR P1, PT, R25, UR5, P3 ;  /* 0x0000000519007c0c */ /* 0x000fd20009f26670 */
[----:B------:R-:W-:Y:S01]  /*2b40*/  @!P2 STG.E desc[UR10][R22.64+0x10], R3 ;  /* 0x000010031600a986 */ /* 0x000fe2000c10190a */
[----:B------:R-:W-:Y:S02]  /*2b50*/  ISETP.GE.AND P2, PT, R2, UR4, PT ;  /* 0x0000000402007c0c */ /* 0x000fe4000bf46270 */
[----:B------:R-:W-:Y:S01]  /*2b60*/  IADD3 R2, PT, PT, R8, 0x7, RZ ;  /* 0x0000000708027810 */ /* 0x000fe20007ffe0ff */
[----:B------:R1:W-:Y:S01]  /*2b70*/  @!P1 STG.E desc[UR10][R22.64+0x14], R0 ;  /* 0x0000140016009986 */ /* 0x0003e2000c10190a */
[C---:B------:R-:W-:Y:S02]  /*2b80*/  ISETP.GE.OR P1, PT, R25.reuse, UR5, P2 ;  /* 0x0000000519007c0c */ /* 0x040fe40009726670 */
[C---:B0-----:R-:W-:Y:S02]  /*2b90*/  IADD3 R4, PT, PT, R25.reuse, 0x1, RZ ;  /* 0x0000000119047810 */ /* 0x041fe40007ffe0ff */
[----:B-1----:R-:W-:-:S09]  /*2ba0*/  IADD3 R0, PT, PT, R25, 0x2, RZ ;  /* 0x0000000219007810 */ /* 0x002fd20007ffe0ff */
[----:B------:R0:W-:Y:S01]  /*2bb0*/  @!P1 STG.E desc[UR10][R22.64+0x18], R5 ;  /* 0x0000180516009986 */ /* 0x0001e2000c10190a */
[----:B------:R-:W-:Y:S01]  /*2bc0*/  ISETP.GE.AND P1, PT, R2, UR4, PT ;  /* 0x0000000402007c0c */ /* 0x000fe2000bf26270 */
[C---:B------:R-:W-:Y:S01]  /*2bd0*/  IMAD.WIDE R2, R27.reuse, 0x4, R20 ;  /* 0x000000041b027825 */ /* 0x040fe200078e0214 */
[----:B------:R-:W-:Y:S02]  /*2be0*/  IADD3 R27, PT, PT, R27, UR4, RZ ;  /* 0x000000041b1b7c10 */ /* 0x000fe4000fffe0ff */
[----:B------:R-:W-:-:S13]  /*2bf0*/  ISETP.GE.OR P6, PT, R25, UR5, P1 ;  /* 0x0000000519007c0c */ /* 0x000fda0008fc6670 */
[----:B------:R-:W-:Y:S01]  /*2c00*/  @!P6 STG.E desc[UR10][R22.64+0x1c], R14 ;  /* 0x00001c0e1600e986 */ /* 0x000fe2000c10190a */
[----:B------:R-:W-:-:S04]  /*2c10*/  ISETP.GE.AND P6, PT, R8, UR4, PT ;  /* 0x0000000408007c0c */ /* 0x000fc8000bfc6270 */
[----:B------:R-:W-:-:S13]  /*2c20*/  ISETP.GE.OR P6, PT, R4, UR5, P6 ;  /* 0x0000000504007c0c */ /* 0x000fda000b7c6670 */
[----:B------:R-:W-:Y:S01]  /*2c30*/  @!P6 STG.E desc[UR10][R2.64], R15 ;  /* 0x0000000f0200e986 */ /* 0x000fe2000c10190a */
[----:B------:R-:W-:-:S04]  /*2c40*/  ISETP.GE.AND P6, PT, R26, UR4, PT ;  /* 0x000000041a007c0c */ /* 0x000fc8000bfc6270 */
[----:B------:R-:W-:-:S13]  /*2c50*/  ISETP.GE.OR P6, PT, R4, UR5, P6 ;  /* 0x0000000504007c0c */ /* 0x000fda000b7c6670 */
[----:B------:R-:W-:Y:S01]  /*2c60*/  @!P6 STG.E desc[UR10][R2.64+0x4], R18 ;  /* 0x000004120200e986 */ /* 0x000fe2000c10190a */
        /* <DEDUP_REMOVED lines=10> */
[----:B------:R-:W-:Y:S01]  /*2d10*/  ISETP.GE.OR P6, PT, R4, UR5, P1 ;  /* 0x0000000504007c0c */ /* 0x000fe20008fc6670 */
[C---:B0-----:R-:W-:Y:S01]  /*2d20*/  IMAD.WIDE R4, R27.reuse, 0x4, R20 ;  /* 0x000000041b047825 */ /* 0x041fe200078e0214 */
[----:B------:R-:W-:-:S11]  /*2d30*/  IADD3 R27, PT, PT, R27, UR4, RZ ;  /* 0x000000041b1b7c10 */ /* 0x000fd6000fffe0ff */
[----:B------:R0:W-:Y:S01]  /*2d40*/  @!P6 STG.E desc[UR10][R2.64+0x1c], R46 ;  /* 0x00001c2e0200e986 */ /* 0x0001e2000c10190a */
[----:B------:R-:W-:-:S04]  /*2d50*/  ISETP.GE.AND P6, PT, R8, UR4, PT ;  /* 0x0000000408007c0c */ /* 0x000fc8000bfc6270 */
[----:B------:R-:W-:Y:S01]  /*2d60*/  ISETP.GE.OR P6, PT, R0, UR5, P6 ;  /* 0x0000000500007c0c */ /* 0x000fe2000b7c6670 */
[C---:B0-----:R-:W-:Y:S01]  /*2d70*/  IMAD.WIDE R2, R27.reuse, 0x4, R20 ;  /* 0x000000041b027825 */ /* 0x041fe200078e0214 */
[----:B------:R-:W-:-:S11]  /*2d80*/  IADD3 R27, PT, PT, R27, UR4, RZ ;  /* 0x000000041b1b7c10 */ /* 0x000fd6000fffe0ff */
        /* <DEDUP_REMOVED lines=14> */
[----:B------:R-:W-:Y:S02]  /*2e70*/  ISETP.GE.OR P6, PT, R0, UR5, P1 ;  /* 0x0000000500007c0c */ /* 0x000fe40008fc6670 */
[----:B------:R-:W-:-:S11]  /*2e80*/  IADD3 R0, PT, PT, R25, 0x3, RZ ;  /* 0x0000000319007810 */ /* 0x000fd60007ffe0ff */
        /* <DEDUP_REMOVED lines=47> */
[----:B------:R0:W-:Y:S01]  /*3180*/  @!P6 STG.E desc[UR10][R2.64], R64 ;  /* 0x000000400200e986 */ /* 0x0001e2000c10190a */
[----:B------:R-:W-:Y:S01]  /*3190*/  ISETP.GE.AND P6, PT, R26, UR4, PT ;  /* 0x000000041a007c0c */ /* 0x000fe2000bfc6270 */
[----:B------:R-:W-:-:S03]  /*31a0*/  IMAD.WIDE R20, R27, 0x4, R20 ;  /* 0x000000041b147825 */ /* 0x000fc600078e0214 */
[----:B------:R-:W-:-:S13]  /*31b0*/  ISETP.GE.OR P6, PT, R0, UR5, P6 ;  /* 0x0000000500007c0c */ /* 0x000fda000b7c6670 */
[----:B------:R0:W-:Y:S01]  /*31c0*/  @!P6 STG.E desc[UR10][R2.64+0x4], R66 ;  /* 0x000004420200e986 */ /* 0x0001e2000c10190a */
        /* <DEDUP_REMOVED lines=10> */
[----:B------:R-:W-:Y:S02]  /*3270*/  ISETP.GE.OR P6, PT, R0, UR5, P1 ;  /* 0x0000000500007c0c */ /* 0x000fe40008fc6670 */
[C---:B------:R-:W-:Y:S02]  /*3280*/  IADD3 R0, PT, PT, R25.reuse, 0x6, RZ ;  /* 0x0000000619007810 */ /* 0x040fe40007ffe0ff */
[----:B------:R-:W-:-:S09]  /*3290*/  IADD3 R25, PT, PT, R25, 0x7, RZ ;  /* 0x0000000719197810 */ /* 0x000fd20007ffe0ff */
[----:B------:R0:W-:Y:S01]  /*32a0*/  @!P6 STG.E desc[UR10][R2.64+0x1c], R83 ;  /* 0x00001c530200e986 */ /* 0x0001e2000c10190a */
[----:B------:R-:W-:-:S04]  /*32b0*/  ISETP.GE.AND P6, PT, R8, UR4, PT ;  /* 0x0000000408007c0c */ /* 0x000fc8000bfc6270 */
[----:B------:R-:W-:-:S13]  /*32c0*/  ISETP.GE.OR P6, PT, R0, UR5, P6 ;  /* 0x0000000500007c0c */ /* 0x000fda000b7c6670 */
[----:B------:R0:W-:Y:S01]  /*32d0*/  @!P6 STG.E desc[UR10][R4.64], R55 ;  /* 0x000000370400e986 */ /* 0x0001e2000c10190a */
[----:B------:R-:W-:-:S04]  /*32e0*/  ISETP.GE.AND P6, PT, R26, UR4, PT ;  /* 0x000000041a007c0c */ /* 0x000fc8000bfc6270 */
[----:B------:R-:W-:-:S13]  /*32f0*/  ISETP.GE.OR P6, PT, R0, UR5, P6 ;  /* 0x0000000500007c0c */ /* 0x000fda000b7c6670 */
[----:B------:R0:W-:Y:S01]  /*3300*/  @!P6 STG.E desc[UR10][R4.64+0x4], R59 ;  /* 0x0000043b0400e986 */ /* 0x0001e2000c10190a */
[----:B------:R-:W-:Y:S02]  /*3310*/  ISETP.GE.OR P6, PT, R0, UR5, P0 ;  /* 0x0000000500007c0c */ /* 0x000fe400087c6670 */
[----:B------:R-:W-:-:S11]  /*3320*/  ISETP.GE.OR P0, PT, R25, UR5, P0 ;  /* 0x0000000519007c0c */ /* 0x000fd60008706670 */
        /* <DEDUP_REMOVED lines=16> */
[----:B------:R-:W-:-:S03]  /*3430*/  ISETP.GE.AND P6, PT, R8, UR4, PT ;  /* 0x0000000408007c0c */ /* 0x000fc6000bfc6270 */
[----:B------:R0:W-:Y:S01]  /*3440*/  @!P0 STG.E desc[UR10][R20.64+0x8], R80 ;  /* 0x0000085014008986 */ /* 0x0001e2000c10190a */
[----:B------:R-:W-:-:S03]  /*3450*/  ISETP.GE.OR P6, PT, R25, UR5, P6 ;  /* 0x0000000519007c0c */ /* 0x000fc6000b7c6670 */
[----:B------:R0:W-:Y:S04]  /*3460*/  @!P5 STG.E desc[UR10][R20.64+0xc], R84 ;  /* 0x00000c541400d986 */ /* 0x0001e8000c10190a */
[----:B------:R0:W-:Y:S04]  /*3470*/  @!P4 STG.E desc[UR10][R20.64+0x10], R86 ;  /* 0x000010561400c986 */ /* 0x0001e8000c10190a */
[----:B------:R0:W-:Y:S04]  /*3480*/  @!P3 STG.E desc[UR10][R20.64+0x14], R92 ;  /* 0x0000145c1400b986 */ /* 0x0001e8000c10190a */
[----:B------:R0:W-:Y:S01]  /*3490*/  @!P6 STG.E desc[UR10][R20.64], R70 ;  /* 0x000000461400e986 */ /* 0x0001e2000c10190a */
[----:B------:R-:W-:-:S03]  /*34a0*/  ISETP.NE.AND P6, PT, R24, RZ, PT ;  /* 0x000000ff1800720c */ /* 0x000fc60003fc5270 */
[----:B------:R0:W-:Y:S01]  /*34b0*/  @!P2 STG.E desc[UR10][R20.64+0x18], R79 ;  /* 0x0000184f1400a986 */ /* 0x0001e2000c10190a */
[----:B------:R-:W-:-:S13]  /*34c0*/  ISETP.GE.OR P6, PT, R25, UR5, P6 ;  /* 0x0000000519007c0c */ /* 0x000fda000b7c6670 */
[----:B------:R0:W-:Y:S01]  /*34d0*/  @!P6 STG.E desc[UR10][R20.64+0x4], R74 ;  /* 0x0000044a1400e986 */ /* 0x0001e2000c10190a */
[----:B------:R-:W-:Y:S05]  /*34e0*/  @P1 EXIT ;  /* 0x000000000000194d */ /* 0x000fea0003800000 */
[----:B------:R-:W-:Y:S01]  /*34f0*/  STG.E desc[UR10][R20.64+0x1c], R98 ;  /* 0x00001c6214007986 */ /* 0x000fe2000c10190a */
[----:B------:R-:W-:Y:S05]  /*3500*/  EXIT ;  /* 0x000000000000794d */ /* 0x000fea0003800000 */
.L_x_2:
[----:B------:R-:W-:-:S00]  /*3510*/  BRA `(.L_x_2) ;  /* 0xfffffffc00fc7947 */ /* 0x000fc0000383ffff */
[----:B------:R-:W-:-:S00]  /*3520*/  NOP ;  /* 0x0000000000007918 */ /* 0x000fc00000000000 */
        /* <DEDUP_REMOVED lines=13> */
.L_x_3:


//--------------------- .nv.shared._Z6kerneliiiPfS_S_ --------------------------
	.section	.nv.shared._Z6kerneliiiPfS_S_,"aw",@nobits
	.sectionflags	@""
	.align	16
.nv.shared._Z6kerneliiiPfS_S_:
	.zero		5120


//--------------------- .nv.shared.reserved.0     --------------------------
	.section	.nv.shared.reserved.0,"aw",@nobits
	.weak		__nv_reservedSMEM_offset_0_alias
	.size		__nv_reservedSMEM_offset_0_alias, 0, 64
	.other		__nv_reservedSMEM_offset_0_alias,@"STO_CUDA_RESERVED_SHARED STV_DEFAULT"
__nv_reservedSMEM_offset_0_alias:
	.zero		0
	.zero		64


//--------------------- .nv.constant0._Z6kerneliiiPfS_S_ --------------------------
	.section	.nv.constant0._Z6kerneliiiPfS_S_,"a",@progbits
	.sectionflags	@""
	.align	4
.nv.constant0._Z6kerneliiiPfS_S_:
	.zero		936


//--------------------- SYMBOLS --------------------------

	.type		.nv.reservedSmem.offset0,@object
	.size		.nv.reservedSmem.offset0,0x4
	.type		.nv.reservedSmem.cap,@object
	.size		.nv.reservedSmem.cap,0x4
